def matmul_kernel(
    a_ptr,
    b_ptr,
    c_ptr,
    M,
    N,
    K,
    stride_am,
    stride_ak,
    stride_bk,
    stride_bn,
    stride_cm,
    stride_cn,
    BLOCK_M: tl.constexpr,
    BLOCK_N: tl.constexpr,
    BLOCK_K: tl.constexpr,
    GROUP_M: tl.constexpr,
):
    pid = tl.program_id(axis=0)
    num_pid_m = tl.cdiv(M, BLOCK_M)
    num_pid_n = tl.cdiv(N, BLOCK_N)
    num_pid_in_group = GROUP_M * num_pid_n
    group_id = pid // num_pid_in_group
    first_pid_m = group_id * GROUP_M
    group_size_m = min(num_pid_m - first_pid_m, GROUP_M)
    pid_m = first_pid_m + ((pid % num_pid_in_group) % group_size_m)
    pid_n = (pid % num_pid_in_group) // group_size_m

    offs_am = (pid_m * BLOCK_M + tl.arange(0, BLOCK_M)) % M
    offs_bn = (pid_n * BLOCK_N + tl.arange(0, BLOCK_N)) % N
    offs_k = tl.arange(0, BLOCK_K)
    a_ptrs = a_ptr + offs_am[:, None] * stride_am + offs_k[None, :] * stride_ak
    b_ptrs = b_ptr + offs_k[:, None] * stride_bk + offs_bn[None, :] * stride_bn

    acc = tl.zeros((BLOCK_M, BLOCK_N), dtype=tl.float32)
    for kk in range(0, tl.cdiv(K, BLOCK_K)):
        a = tl.load(a_ptrs, mask=offs_k[None, :] < K - kk * BLOCK_K, other=0.0)
        b = tl.load(b_ptrs, mask=offs_k[:, None] < K - kk * BLOCK_K, other=0.0)
        acc = tl.dot(a, b, acc)
        a_ptrs += BLOCK_K * stride_ak
        b_ptrs += BLOCK_K * stride_bk

    c = acc.to(c_ptr.dtype.element_ty)
    offs_cm = pid_m * BLOCK_M + tl.arange(0, BLOCK_M)
    offs_cn = pid_n * BLOCK_N + tl.arange(0, BLOCK_N)
    c_ptrs = c_ptr + offs_cm[:, None] * stride_cm + offs_cn[None, :] * stride_cn
    mask = (offs_cm[:, None] < M) & (offs_cn[None, :] < N)
    tl.store(c_ptrs, c, mask=mask)

# config = {"BLOCK_K": 64, "BLOCK_M": 16, "BLOCK_N": 64, "GROUP_M": 8, "arch": "sm_100", "dtype": "fp8e4m3", "num_ctas": 1, "num_stages": 2, "num_warps": 2}
# arch = sm_100


// ===== COMPILED SASS (sm_100a) =====

	.target	sm_100a

	.elftype	@"ET_EXEC"


//--------------------- .note.nv.tkinfo           --------------------------
	.section	.note.nv.tkinfo,"",@"SHT_NOTE"
	.sectionflags	@"SHF_NOTE_NV_TKINFO"
	.tkinfo
        /*0018*/ 	.word	0x00000081
        /*0030*/ 	.string	""
        /*0030*/ 	.string	"ptxas-blackwell"
        /*0030*/ 	.string	"Cuda compilation tools, release 12.9, V12.9.86"
        /*0030*/ 	.string	"Build cuda_12.9.r12.9/compiler.36037853_0"
        /*0030*/ 	.string	"-v  -suppress-debug-info  -lineinfo  -arch sm_100a "



//--------------------- .note.nv.cuver            --------------------------
	.section	.note.nv.cuver,"",@"SHT_NOTE"
	.sectionflags	@"SHF_NOTE_NV_CUVER"
        /*0018*/ 	.short	0x0001
        /*001a*/ 	.short	0x0064
        /*001c*/ 	.short	0x0001
        /*001e*/ 	.short	0x0000
        /*0020*/ 	.short	0x0001
        /*0022*/ 	.short	0x0000


//--------------------- .nv.info                  --------------------------
	.section	.nv.info,"",@"SHT_CUDA_INFO"
	.align	4


	//----- nvinfo : EIATTR_REGCOUNT
	.align		4
        /*0000*/ 	.byte	0x04, 0x2f
        /*0002*/ 	.short	(.L_1 - .L_0)
	.align		4
.L_0:
        /*0004*/ 	.word	index@(matmul_kernel)
        /*0008*/ 	.word	0x000000d7


	//----- nvinfo : EIATTR_FRAME_SIZE
	.align		4
.L_1:
        /*000c*/ 	.byte	0x04, 0x11
        /*000e*/ 	.short	(.L_3 - .L_2)
	.align		4
.L_2:
        /*0010*/ 	.word	index@(matmul_kernel)
        /*0014*/ 	.word	0x00000000


	//----- nvinfo : EIATTR_MIN_STACK_SIZE
	.align		4
.L_3:
        /*0018*/ 	.byte	0x04, 0x12
        /*001a*/ 	.short	(.L_5 - .L_4)
	.align		4
.L_4:
        /*001c*/ 	.word	index@(matmul_kernel)
        /*0020*/ 	.word	0x00000000
.L_5:


//--------------------- .nv.info.matmul_kernel    --------------------------
	.section	.nv.info.matmul_kernel,"",@"SHT_CUDA_INFO"
	.sectionflags	@""
	.align	4


	//----- nvinfo : EIATTR_CUDA_API_VERSION
	.align		4
        /*0000*/ 	.byte	0x04, 0x37
        /*0002*/ 	.short	(.L_7 - .L_6)
.L_6:
        /*0004*/ 	.word	0x00000081


	//----- nvinfo : EIATTR_KPARAM_INFO
	.align		4
.L_7:
        /*0008*/ 	.byte	0x04, 0x17
        /*000a*/ 	.short	(.L_9 - .L_8)
.L_8:
        /*000c*/ 	.word	0x00000000
        /*0010*/ 	.short	0x000d
        /*0012*/ 	.short	0x0048
        /*0014*/ 	.byte	0x00, 0xf4, 0x21, 0x00


	//----- nvinfo : EIATTR_KPARAM_INFO
	.align		4
.L_9:
        /*0018*/ 	.byte	0x04, 0x17
        /*001a*/ 	.short	(.L_11 - .L_10)
.L_10:
        /*001c*/ 	.word	0x00000000
        /*0020*/ 	.short	0x000c
        /*0022*/ 	.short	0x0040
        /*0024*/ 	.byte	0x00, 0xf4, 0x21, 0x00


	//----- nvinfo : EIATTR_KPARAM_INFO
	.align		4
.L_11:
        /*0028*/ 	.byte	0x04, 0x17
        /*002a*/ 	.short	(.L_13 - .L_12)
.L_12:
        /*002c*/ 	.word	0x00000000
        /*0030*/ 	.short	0x000b
        /*0032*/ 	.short	0x0038
        /*0034*/ 	.byte	0x00, 0xf0, 0x11, 0x00


	//----- nvinfo : EIATTR_KPARAM_INFO
	.align		4
.L_13:
        /*0038*/ 	.byte	0x04, 0x17
        /*003a*/ 	.short	(.L_15 - .L_14)
.L_14:
        /*003c*/ 	.word	0x00000000
        /*0040*/ 	.short	0x000a
        /*0042*/ 	.short	0x0034
        /*0044*/ 	.byte	0x00, 0xf0, 0x11, 0x00


	//----- nvinfo : EIATTR_KPARAM_INFO
	.align		4
.L_15:
        /*0048*/ 	.byte	0x04, 0x17
        /*004a*/ 	.short	(.L_17 - .L_16)
.L_16:
        /*004c*/ 	.word	0x00000000
        /*0050*/ 	.short	0x0009
        /*0052*/ 	.short	0x0030
        /*0054*/ 	.byte	0x00, 0xf0, 0x11, 0x00


	//----- nvinfo : EIATTR_KPARAM_INFO
	.align		4
.L_17:
        /*0058*/ 	.byte	0x04, 0x17
        /*005a*/ 	.short	(.L_19 - .L_18)
.L_18:
        /*005c*/ 	.word	0x00000000
        /*0060*/ 	.short	0x0008
        /*0062*/ 	.short	0x002c
        /*0064*/ 	.byte	0x00, 0xf0, 0x11, 0x00


	//----- nvinfo : EIATTR_KPARAM_INFO
	.align		4
.L_19:
        /*0068*/ 	.byte	0x04, 0x17
        /*006a*/ 	.short	(.L_21 - .L_20)
.L_20:
        /*006c*/ 	.word	0x00000000
        /*0070*/ 	.short	0x0007
        /*0072*/ 	.short	0x0028
        /*0074*/ 	.byte	0x00, 0xf0, 0x11, 0x00


	//----- nvinfo : EIATTR_KPARAM_INFO
	.align		4
.L_21:
        /*0078*/ 	.byte	0x04, 0x17
        /*007a*/ 	.short	(.L_23 - .L_22)
.L_22:
        /*007c*/ 	.word	0x00000000
        /*0080*/ 	.short	0x0006
        /*0082*/ 	.short	0x0024
        /*0084*/ 	.byte	0x00, 0xf0, 0x11, 0x00


	//----- nvinfo : EIATTR_KPARAM_INFO
	.align		4
.L_23:
        /*0088*/ 	.byte	0x04, 0x17
        /*008a*/ 	.short	(.L_25 - .L_24)
.L_24:
        /*008c*/ 	.word	0x00000000
        /*0090*/ 	.short	0x0005
        /*0092*/ 	.short	0x0020
        /*0094*/ 	.byte	0x00, 0xf0, 0x11, 0x00


	//----- nvinfo : EIATTR_KPARAM_INFO
	.align		4
.L_25:
        /*0098*/ 	.byte	0x04, 0x17
        /*009a*/ 	.short	(.L_27 - .L_26)
.L_26:
        /*009c*/ 	.word	0x00000000
        /*00a0*/ 	.short	0x0004
        /*00a2*/ 	.short	0x001c
        /*00a4*/ 	.byte	0x00, 0xf0, 0x11, 0x00


	//----- nvinfo : EIATTR_KPARAM_INFO
	.align		4
.L_27:
        /*00a8*/ 	.byte	0x04, 0x17
        /*00aa*/ 	.short	(.L_29 - .L_28)
.L_28:
        /*00ac*/ 	.word	0x00000000
        /*00b0*/ 	.short	0x0003
        /*00b2*/ 	.short	0x0018
        /*00b4*/ 	.byte	0x00, 0xf0, 0x11, 0x00


	//----- nvinfo : EIATTR_KPARAM_INFO
	.align		4
.L_29:
        /*00b8*/ 	.byte	0x04, 0x17
        /*00ba*/ 	.short	(.L_31 - .L_30)
.L_30:
        /*00bc*/ 	.word	0x00000000
        /*00c0*/ 	.short	0x0002
        /*00c2*/ 	.short	0x0010
        /*00c4*/ 	.byte	0x00, 0xf4, 0x21, 0x00


	//----- nvinfo : EIATTR_KPARAM_INFO
	.align		4
.L_31:
        /*00c8*/ 	.byte	0x04, 0x17
        /*00ca*/ 	.short	(.L_33 - .L_32)
.L_32:
        /*00cc*/ 	.word	0x00000000
        /*00d0*/ 	.short	0x0001
        /*00d2*/ 	.short	0x0008
        /*00d4*/ 	.byte	0x00, 0xf4, 0x21, 0x00


	//----- nvinfo : EIATTR_KPARAM_INFO
	.align		4
.L_33:
        /*00d8*/ 	.byte	0x04, 0x17
        /*00da*/ 	.short	(.L_35 - .L_34)
.L_34:
        /*00dc*/ 	.word	0x00000000
        /*00e0*/ 	.short	0x0000
        /*00e2*/ 	.short	0x0000
        /*00e4*/ 	.byte	0x00, 0xf4, 0x21, 0x00


	//----- nvinfo : EIATTR_SPARSE_MMA_MASK
	.align		4
.L_35:
        /*00e8*/ 	.byte	0x03, 0x50
        /*00ea*/ 	.short	0x0000


	//----- nvinfo : EIATTR_MAXREG_COUNT
	.align		4
        /*00ec*/ 	.byte	0x03, 0x1b
        /*00ee*/ 	.short	0x00ff


	//----- nvinfo : EIATTR_NUM_BARRIERS
	.align		4
        /*00f0*/ 	.byte	0x02, 0x4c
        /*00f2*/ 	.byte	0x01
	.zero		1


	//----- nvinfo : EIATTR_VRC_CTA_INIT_COUNT
	.align		4
        /*00f4*/ 	.byte	0x02, 0x4a
	.zero		1
	.zero		1


	//----- nvinfo : EIATTR_EXIT_INSTR_OFFSETS
	.align		4
        /*00f8*/ 	.byte	0x04, 0x1c
        /*00fa*/ 	.short	(.L_37 - .L_36)


	//   ....[0]....
.L_36:
        /*00fc*/ 	.word	0x00008cf0


	//   ....[1]....
        /*0100*/ 	.word	0x00008d10


	//----- nvinfo : EIATTR_REQNTID
	.align		4
.L_37:
        /*0104*/ 	.byte	0x04, 0x10
        /*0106*/ 	.short	(.L_39 - .L_38)
.L_38:
        /*0108*/ 	.word	0x00000040
        /*010c*/ 	.word	0x00000001
        /*0110*/ 	.word	0x00000001


	//----- nvinfo : EIATTR_CBANK_PARAM_SIZE
	.align		4
.L_39:
        /*0114*/ 	.byte	0x03, 0x19
        /*0116*/ 	.short	0x0050


	//----- nvinfo : EIATTR_PARAM_CBANK
	.align		4
        /*0118*/ 	.byte	0x04, 0x0a
        /*011a*/ 	.short	(.L_41 - .L_40)
	.align		4
.L_40:
        /*011c*/ 	.word	index@(.nv.constant0.matmul_kernel)
        /*0120*/ 	.short	0x0380
        /*0122*/ 	.short	0x0050


	//----- nvinfo : EIATTR_SW_WAR
	.align		4
.L_41:
        /*0124*/ 	.byte	0x04, 0x36
        /*0126*/ 	.short	(.L_43 - .L_42)
.L_42:
        /*0128*/ 	.word	0x00000008
.L_43:


//--------------------- .nv.compat                --------------------------
	.section	.nv.compat,"",@"SHT_CUDA_COMPAT_INFO"
	.align	4
        /*0000*/ 	.byte	0x02, 0x02, 0x02, 0x00, 0x02, 0x05, 0x05, 0x00, 0x02, 0x03, 0x00, 0x00, 0x02, 0x06, 0x01, 0x00


//--------------------- .nv.callgraph             --------------------------
	.section	.nv.callgraph,"",@"SHT_CUDA_CALLGRAPH"
	.align	4
	.sectionentsize	8
	.align		4
        /*0000*/ 	.word	0x00000000
	.align		4
        /*0004*/ 	.word	0xffffffff
	.align		4
        /*0008*/ 	.word	0x00000000
	.align		4
        /*000c*/ 	.word	0xfffffffe
	.align		4
        /*0010*/ 	.word	0x00000000
	.align		4
        /*0014*/ 	.word	0xfffffffd
	.align		4
        /*0018*/ 	.word	0x00000000
	.align		4
        /*001c*/ 	.word	0xfffffffc


//--------------------- .text.matmul_kernel       --------------------------
	.section	.text.matmul_kernel,"ax",@progbits
	.align	128
        .global         matmul_kernel
        .type           matmul_kernel,@function
        .size           matmul_kernel,(.L_x_4 - matmul_kernel)
        .other          matmul_kernel,@"STO_CUDA_ENTRY STV_DEFAULT"
matmul_kernel:
.text.matmul_kernel:
[----:B------:R-:W0:Y:S08]  /*0000*/  LDC R1, c[0x0][0x37c] ;  /* 0x0000df00ff017b82 */ /* 0x000e300000000800 */
[----:B------:R-:W1:Y:S01]  /*0010*/  LDC.64 R50, c[0x0][0x398] ;  /* 0x0000e600ff327b82 */ /* 0x000e620000000a00 */
[----:B------:R-:W2:Y:S01]  /*0020*/  S2R R5, SR_CTAID.X ;  /* 0x0000000000057919 */ /* 0x000ea20000002500 */
[----:B------:R-:W3:Y:S01]  /*0030*/  LDCU UR4, c[0x0][0x3a0] ;  /* 0x00007400ff0477ac */ /* 0x000ee20008000800 */
[----:B------:R-:W4:Y:S01]  /*0040*/  LDCU.64 UR6, c[0x0][0x358] ;  /* 0x00006b00ff0677ac */ /* 0x000f220008000a00 */
[----:B------:R-:W0:Y:S01]  /*0050*/  LDCU UR16, c[0x0][0x3a0] ;  /* 0x00007400ff1077ac */ /* 0x000e220008000800 */
[----:B---3--:R-:W-:Y:S01]  /*0060*/  UIADD3 UR4, UPT, UPT, UR4, 0x3f, URZ ;  /* 0x0000003f04047890 */ /* 0x008fe2000fffe0ff */
[----:B-1----:R-:W-:-:S03]  /*0070*/  VIADD R0, R51, 0x3f ;  /* 0x0000003f33007836 */ /* 0x002fc60000000000 */
[----:B------:R-:W-:Y:S02]  /*0080*/  UISETP.GT.AND UP0, UPT, UR4, 0x3f, UPT ;  /* 0x0000003f0400788c */ /* 0x000fe4000bf04270 */
[----:B------:R-:W-:-:S04]  /*0090*/  SHF.R.S32.HI R3, RZ, 0x1f, R0 ;  /* 0x0000001fff037819 */ /* 0x000fc80000011400 */
[----:B------:R-:W-:Y:S02]  /*00a0*/  LEA.HI R3, R3, R0, RZ, 0x6 ;  /* 0x0000000003037211 */ /* 0x000fe400078f30ff */
[----:B--2---:R-:W-:Y:S02]  /*00b0*/  IABS R8, R5 ;  /* 0x0000000500087213 */ /* 0x004fe40000000000 */
[----:B------:R-:W-:-:S05]  /*00c0*/  SHF.R.S32.HI R3, RZ, 0x6, R3 ;  /* 0x00000006ff037819 */ /* 0x000fca0000011403 */
[----:B------:R-:W-:-:S05]  /*00d0*/  IMAD.SHL.U32 R4, R3, 0x8, RZ ;  /* 0x0000000803047824 */ /* 0x000fca00078e00ff */
[-C--:B------:R-:W-:Y:S02]  /*00e0*/  IABS R7, R4.reuse ;  /* 0x0000000400077213 */ /* 0x080fe40000000000 */
[----:B------:R-:W-:Y:S02]  /*00f0*/  IABS R10, R4 ;  /* 0x00000004000a7213 */ /* 0x000fe40000000000 */
[----:B------:R-:W1:Y:S08]  /*0100*/  I2F.RP R0, R7 ;  /* 0x0000000700007306 */ /* 0x000e700000209400 */
[----:B-1----:R-:W1:Y:S02]  /*0110*/  MUFU.RCP R0, R0 ;  /* 0x0000000000007308 */ /* 0x002e640000001000 */
[----:B-1----:R-:W-:-:S02]  /*0120*/  VIADD R2, R0, 0xffffffe ;  /* 0x0ffffffe00027836 */ /* 0x002fc40000000000 */
[----:B------:R-:W-:-:S04]  /*0130*/  IMAD.MOV R0, RZ, RZ, -R10 ;  /* 0x000000ffff007224 */ /* 0x000fc800078e0a0a */
[----:B------:R1:W2:Y:S02]  /*0140*/  F2I.FTZ.U32.TRUNC.NTZ R3, R2 ;  /* 0x0000000200037305 */ /* 0x0002a4000021f000 */
[----:B-1----:R-:W-:Y:S02]  /*0150*/  IMAD.MOV.U32 R2, RZ, RZ, RZ ;  /* 0x000000ffff027224 */ /* 0x002fe400078e00ff */
[----:B--2---:R-:W-:-:S04]  /*0160*/  IMAD.MOV R6, RZ, RZ, -R3 ;  /* 0x000000ffff067224 */ /* 0x004fc800078e0a03 */
[----:B------:R-:W-:Y:S02]  /*0170*/  IMAD R9, R6, R7, RZ ;  /* 0x0000000706097224 */ /* 0x000fe400078e02ff */
[----:B------:R-:W-:Y:S02]  /*0180*/  IMAD.MOV.U32 R6, RZ, RZ, R8 ;  /* 0x000000ffff067224 */ /* 0x000fe400078e0008 */
[----:B------:R-:W-:-:S06]  /*0190*/  IMAD.HI.U32 R3, R3, R9, R2 ;  /* 0x0000000903037227 */ /* 0x000fcc00078e0002 */
[----:B------:R-:W-:-:S04]  /*01a0*/  IMAD.HI.U32 R3, R3, R6, RZ ;  /* 0x0000000603037227 */ /* 0x000fc800078e00ff */
[----:B------:R-:W-:-:S05]  /*01b0*/  IMAD R0, R3, R0, R6 ;  /* 0x0000000003007224 */ /* 0x000fca00078e0206 */
[----:B------:R-:W-:-:S13]  /*01c0*/  ISETP.GT.U32.AND P1, PT, R7, R0, PT ;  /* 0x000000000700720c */ /* 0x000fda0003f24070 */
[----:B------:R-:W-:Y:S02]  /*01d0*/  @!P1 IMAD.IADD R0, R0, 0x1, -R7 ;  /* 0x0000000100009824 */ /* 0x000fe400078e0a07 */
[----:B------:R-:W-:Y:S01]  /*01e0*/  @!P1 VIADD R3, R3, 0x1 ;  /* 0x0000000103039836 */ /* 0x000fe20000000000 */
[----:B------:R-:W-:Y:S02]  /*01f0*/  ISETP.NE.AND P1, PT, R4, RZ, PT ;  /* 0x000000ff0400720c */ /* 0x000fe40003f25270 */
[----:B------:R-:W-:Y:S02]  /*0200*/  ISETP.GE.U32.AND P0, PT, R0, R7, PT ;  /* 0x000000070000720c */ /* 0x000fe40003f06070 */
[----:B------:R-:W-:-:S04]  /*0210*/  LOP3.LUT R0, R5, R4, RZ, 0x3c, !PT ;  /* 0x0000000405007212 */ /* 0x000fc800078e3cff */
[----:B------:R-:W-:Y:S01]  /*0220*/  ISETP.GE.AND P2, PT, R0, RZ, PT ;  /* 0x000000ff0000720c */ /* 0x000fe20003f46270 */
[----:B------:R-:W-:-:S06]  /*0230*/  VIADD R0, R50, 0xf ;  /* 0x0000000f32007836 */ /* 0x000fcc0000000000 */
[----:B------:R-:W-:-:S04]  /*0240*/  @P0 VIADD R3, R3, 0x1 ;  /* 0x0000000103030836 */ /* 0x000fc80000000000 */
[----:B------:R-:W-:Y:S01]  /*0250*/  IMAD.MOV.U32 R2, RZ, RZ, R3 ;  /* 0x000000ffff027224 */ /* 0x000fe200078e0003 */
[----:B------:R-:W-:-:S03]  /*0260*/  SHF.R.S32.HI R3, RZ, 0x1f, R0 ;  /* 0x0000001fff037819 */ /* 0x000fc60000011400 */
[----:B------:R-:W-:Y:S01]  /*0270*/  @!P2 IMAD.MOV R2, RZ, RZ, -R2 ;  /* 0x000000ffff02a224 */ /* 0x000fe200078e0a02 */
[----:B------:R-:W-:Y:S02]  /*0280*/  @!P1 LOP3.LUT R2, RZ, R4, RZ, 0x33, !PT ;  /* 0x00000004ff029212 */ /* 0x000fe400078e33ff */
[----:B------:R-:W-:-:S03]  /*0290*/  LEA.HI R3, R3, R0, RZ, 0x4 ;  /* 0x0000000003037211 */ /* 0x000fc600078f20ff */
[----:B------:R-:W-:Y:S02]  /*02a0*/  IMAD.SHL.U32 R6, R2, 0x8, RZ ;  /* 0x0000000802067824 */ /* 0x000fe400078e00ff */
[----:B------:R-:W-:-:S03]  /*02b0*/  IMAD.MOV R2, RZ, RZ, -R2 ;  /* 0x000000ffff027224 */ /* 0x000fc600078e0a02 */
[----:B------:R-:W-:Y:S01]  /*02c0*/  LEA.HI.SX32 R3, R3, -R6, 0x1c ;  /* 0x8000000603037211 */ /* 0x000fe200078fe2ff */
[----:B------:R-:W-:-:S03]  /*02d0*/  IMAD R8, R4, R2, R5 ;  /* 0x0000000204087224 */ /* 0x000fc600078e0205 */
[----:B------:R-:W-:-:S04]  /*02e0*/  VIMNMX R11, PT, PT, R3, 0x8, PT ;  /* 0x00000008030b7848 */ /* 0x000fc80003fe0100 */
[-C--:B------:R-:W-:Y:S02]  /*02f0*/  IABS R7, R11.reuse ;  /* 0x0000000b00077213 */ /* 0x080fe40000000000 */
[----:B------:R-:W-:Y:S02]  /*0300*/  IABS R4, R11 ;  /* 0x0000000b00047213 */ /* 0x000fe40000000000 */
[----:B------:R-:W1:Y:S08]  /*0310*/  I2F.RP R0, R7 ;  /* 0x0000000700007306 */ /* 0x000e700000209400 */
[----:B-1----:R-:W1:Y:S02]  /*0320*/  MUFU.RCP R0, R0 ;  /* 0x0000000000007308 */ /* 0x002e640000001000 */
[----:B-1----:R-:W-:-:S02]  /*0330*/  VIADD R3, R0, 0xffffffe ;  /* 0x0ffffffe00037836 */ /* 0x002fc40000000000 */
[----:B------:R-:W-:Y:S02]  /*0340*/  IMAD.MOV R0, RZ, RZ, -R4 ;  /* 0x000000ffff007224 */ /* 0x000fe400078e0a04 */
[----:B------:R-:W1:Y:S02]  /*0350*/  S2R R4, SR_TID.X ;  /* 0x0000000000047919 */ /* 0x000e640000002100 */
[----:B------:R-:W2:Y:S02]  /*0360*/  F2I.FTZ.U32.TRUNC.NTZ R3, R3 ;  /* 0x0000000300037305 */ /* 0x000ea4000021f000 */
[----:B--2---:R-:W-:-:S04]  /*0370*/  IMAD.MOV R9, RZ, RZ, -R3 ;  /* 0x000000ffff097224 */ /* 0x004fc800078e0a03 */
[----:B------:R-:W-:Y:S01]  /*0380*/  IMAD.MOV.U32 R2, RZ, RZ, R9 ;  /* 0x000000ffff027224 */ /* 0x000fe200078e0009 */
[----:B------:R-:W-:-:S03]  /*0390*/  IABS R9, R8 ;  /* 0x0000000800097213 */ /* 0x000fc60000000000 */
[----:B------:R-:W-:Y:S02]  /*03a0*/  IMAD R5, R2, R7, RZ ;  /* 0x0000000702057224 */ /* 0x000fe400078e02ff */
[----:B------:R-:W-:-:S04]  /*03b0*/  IMAD.MOV.U32 R2, RZ, RZ, RZ ;  /* 0x000000ffff027224 */ /* 0x000fc800078e00ff */
[----:B------:R-:W-:Y:S01]  /*03c0*/  IMAD.HI.U32 R2, R3, R5, R2 ;  /* 0x0000000503027227 */ /* 0x000fe200078e0002 */
[----:B-1----:R-:W-:Y:S02]  /*03d0*/  SHF.R.U32.HI R116, RZ, 0x4, R4 ;  /* 0x00000004ff747819 */ /* 0x002fe40000011604 */
[----:B------:R-:W-:Y:S02]  /*03e0*/  LOP3.LUT R3, R4, 0xf, RZ, 0xc0, !PT ;  /* 0x0000000f04037812 */ /* 0x000fe400078ec0ff */
[----:B------:R-:W-:Y:S01]  /*03f0*/  SGXT.U32 R116, R116, 0x2 ;  /* 0x000000027474781a */ /* 0x000fe20000000000 */
[----:B------:R-:W-:Y:S01]  /*0400*/  IMAD.HI.U32 R2, R2, R9, RZ ;  /* 0x0000000902027227 */ /* 0x000fe200078e00ff */
[----:B------:R-:W-:Y:S02]  /*0410*/  LEA.HI R114, R4, 0x3c, RZ, 0x1c ;  /* 0x0000003c04727811 */ /* 0x000fe400078fe0ff */
[----:B------:R-:W-:Y:S01]  /*0420*/  LOP3.LUT R44, R116, 0x4, RZ, 0xfc, !PT ;  /* 0x00000004742c7812 */ /* 0x000fe200078efcff */
[----:B------:R-:W-:Y:S01]  /*0430*/  IMAD R0, R2, R0, R9 ;  /* 0x0000000002007224 */ /* 0x000fe200078e0209 */
[----:B------:R-:W-:-:S02]  /*0440*/  LOP3.LUT R46, R116, 0x8, RZ, 0xfc, !PT ;  /* 0x00000008742e7812 */ /* 0x000fc400078efcff */
[C---:B------:R-:W-:Y:S02]  /*0450*/  LOP3.LUT R48, R116.reuse, 0xc, RZ, 0xfc, !PT ;  /* 0x0000000c74307812 */ /* 0x040fe400078efcff */
[----:B------:R-:W-:Y:S02]  /*0460*/  ISETP.GT.U32.AND P1, PT, R7, R0, PT ;  /* 0x000000000700720c */ /* 0x000fe40003f24070 */
[C---:B------:R-:W-:Y:S02]  /*0470*/  LOP3.LUT R138, R116.reuse, 0x10, RZ, 0xfc, !PT ;  /* 0x00000010748a7812 */ /* 0x040fe400078efcff */
[C---:B------:R-:W-:Y:S02]  /*0480*/  LOP3.LUT R136, R116.reuse, 0x14, RZ, 0xfc, !PT ;  /* 0x0000001474887812 */ /* 0x040fe400078efcff */
[C---:B------:R-:W-:Y:S02]  /*0490*/  LOP3.LUT R134, R116.reuse, 0x18, RZ, 0xfc, !PT ;  /* 0x0000001874867812 */ /* 0x040fe400078efcff */
[----:B------:R-:W-:-:S02]  /*04a0*/  LOP3.LUT R132, R116, 0x1c, RZ, 0xfc, !PT ;  /* 0x0000001c74847812 */ /* 0x000fc400078efcff */
[C---:B------:R-:W-:Y:S02]  /*04b0*/  LOP3.LUT R130, R116.reuse, 0x20, RZ, 0xfc, !PT ;  /* 0x0000002074827812 */ /* 0x040fe400078efcff */
[----:B------:R-:W-:Y:S01]  /*04c0*/  LOP3.LUT R128, R116, 0x24, RZ, 0xfc, !PT ;  /* 0x0000002474807812 */ /* 0x000fe200078efcff */
[----:B------:R-:W-:Y:S01]  /*04d0*/  @!P1 IMAD.IADD R0, R0, 0x1, -R7 ;  /* 0x0000000100009824 */ /* 0x000fe200078e0a07 */
[----:B------:R-:W-:Y:S01]  /*04e0*/  LOP3.LUT R126, R116, 0x28, RZ, 0xfc, !PT ;  /* 0x00000028747e7812 */ /* 0x000fe200078efcff */
[----:B------:R-:W-:Y:S01]  /*04f0*/  @!P1 VIADD R2, R2, 0x1 ;  /* 0x0000000102029836 */ /* 0x000fe20000000000 */
[----:B------:R-:W-:Y:S02]  /*0500*/  ISETP.NE.AND P1, PT, R11, RZ, PT ;  /* 0x000000ff0b00720c */ /* 0x000fe40003f25270 */
[----:B------:R-:W-:Y:S02]  /*0510*/  ISETP.GE.U32.AND P0, PT, R0, R7, PT ;  /* 0x000000070000720c */ /* 0x000fe40003f06070 */
[----:B------:R-:W-:-:S02]  /*0520*/  LOP3.LUT R0, R8, R11, RZ, 0x3c, !PT ;  /* 0x0000000b08007212 */ /* 0x000fc400078e3cff */
[----:B------:R-:W-:Y:S02]  /*0530*/  LOP3.LUT R124, R116, 0x2c, RZ, 0xfc, !PT ;  /* 0x0000002c747c7812 */ /* 0x000fe400078efcff */
[----:B------:R-:W-:Y:S02]  /*0540*/  ISETP.GE.AND P2, PT, R0, RZ, PT ;  /* 0x000000ff0000720c */ /* 0x000fe40003f46270 */
[C---:B------:R-:W-:Y:S02]  /*0550*/  LOP3.LUT R122, R116.reuse, 0x30, RZ, 0xfc, !PT ;  /* 0x00000030747a7812 */ /* 0x040fe400078efcff */
[C---:B------:R-:W-:Y:S02]  /*0560*/  LOP3.LUT R120, R116.reuse, 0x34, RZ, 0xfc, !PT ;  /* 0x0000003474787812 */ /* 0x040fe400078efcff */
[----:B------:R-:W-:Y:S01]  /*0570*/  LOP3.LUT R118, R116, 0x38, RZ, 0xfc, !PT ;  /* 0x0000003874767812 */ /* 0x000fe200078efcff */
[----:B------:R-:W-:-:S06]  /*0580*/  @P0 VIADD R2, R2, 0x1 ;  /* 0x0000000102020836 */ /* 0x000fcc0000000000 */
[----:B------:R-:W-:Y:S01]  /*0590*/  @!P2 IMAD.MOV R2, RZ, RZ, -R2 ;  /* 0x000000ffff02a224 */ /* 0x000fe200078e0a02 */
[----:B------:R-:W-:-:S05]  /*05a0*/  @!P1 LOP3.LUT R2, RZ, R11, RZ, 0x33, !PT ;  /* 0x0000000bff029212 */ /* 0x000fca00078e33ff */
[----:B------:R-:W-:Y:S02]  /*05b0*/  IMAD.MOV R0, RZ, RZ, -R2 ;  /* 0x000000ffff007224 */ /* 0x000fe400078e0a02 */
[----:B------:R-:W-:Y:S02]  /*05c0*/  IMAD.SHL.U32 R2, R2, 0x40, RZ ;  /* 0x0000004002027824 */ /* 0x000fe400078e00ff */
[----:B------:R-:W-:-:S04]  /*05d0*/  IMAD R0, R11, R0, R8 ;  /* 0x000000000b007224 */ /* 0x000fc800078e0208 */
[----:B------:R-:W-:-:S04]  /*05e0*/  IMAD.IADD R0, R6, 0x1, R0 ;  /* 0x0000000106007824 */ /* 0x000fc800078e0200 */
[----:B------:R-:W-:Y:S01]  /*05f0*/  IMAD R0, R0, 0x10, R3 ;  /* 0x0000001000007824 */ /* 0x000fe200078e0203 */
[----:B0---4-:R-:W-:Y:S06]  /*0600*/  BRA.U UP0, `(.L_x_0) ;  /* 0x0000000100347547 */ /* 0x011fec000b800000 */
[C---:B------:R-:W-:Y:S01]  /*0610*/  IMAD.SHL.U32 R43, R4.reuse, 0x40, RZ ;  /* 0x00000040042b7824 */ /* 0x040fe200078e00ff */
[----:B------:R-:W-:Y:S01]  /*0620*/  CS2R R28, SRZ ;  /* 0x00000000001c7805 */ /* 0x000fe2000001ff00 */
[C---:B------:R-:W-:Y:S01]  /*0630*/  IMAD.SHL.U32 R3, R4.reuse, 0x2, RZ ;  /* 0x0000000204037824 */ /* 0x040fe200078e00ff */
[----:B------:R-:W-:Y:S01]  /*0640*/  CS2R R30, SRZ ;  /* 0x00000000001e7805 */ /* 0x000fe2000001ff00 */
[----:B------:R-:W-:Y:S01]  /*0650*/  IMAD.SHL.U32 R40, R4, 0x8, RZ ;  /* 0x0000000804287824 */ /* 0x000fe200078e00ff */
[----:B------:R-:W-:Y:S02]  /*0660*/  CS2R R24, SRZ ;  /* 0x0000000000187805 */ /* 0x000fe4000001ff00 */
[----:B------:R-:W-:Y:S02]  /*0670*/  CS2R R26, SRZ ;  /* 0x00000000001a7805 */ /* 0x000fe4000001ff00 */
[----:B------:R-:W-:Y:S02]  /*0680*/  CS2R R20, SRZ ;  /* 0x0000000000147805 */ /* 0x000fe4000001ff00 */
[----:B------:R-:W-:-:S02]  /*0690*/  CS2R R22, SRZ ;  /* 0x0000000000167805 */ /* 0x000fc4000001ff00 */
[----:B------:R-:W-:Y:S02]  /*06a0*/  CS2R R32, SRZ ;  /* 0x0000000000207805 */ /* 0x000fe4000001ff00 */
[----:B------:R-:W-:Y:S02]  /*06b0*/  CS2R R34, SRZ ;  /* 0x0000000000227805 */ /* 0x000fe4000001ff00 */
[----:B------:R-:W-:Y:S01]  /*06c0*/  LOP3.LUT R43, R43, 0x40, RZ, 0xc0, !PT ;  /* 0x000000402b2b7812 */ /* 0x000fe200078ec0ff */
[----:B------:R-:W-:Y:S06]  /*06d0*/  BRA `(.L_x_1) ;  /* 0x0000007800747947 */ /* 0x000fec0003800000 */
.L_x_0:
[----:B------:R-:W-:Y:S01]  /*06e0*/  IABS R13, R50 ;  /* 0x00000032000d7213 */ /* 0x000fe20000000000 */
[C---:B------:R-:W-:Y:S01]  /*06f0*/  VIADD R14, R2.reuse, 0x3e ;  /* 0x0000003e020e7836 */ /* 0x040fe20000000000 */
[----:B------:R-:W-:Y:S01]  /*0700*/  IABS R5, R51 ;  /* 0x0000003300057213 */ /* 0x000fe20000000000 */
[----:B------:R-:W-:Y:S01]  /*0710*/  VIADD R15, R2, 0x3b ;  /* 0x0000003b020f7836 */ /* 0x000fe20000000000 */
[----:B------:R-:W0:Y:S01]  /*0720*/  I2F.RP R7, R13 ;  /* 0x0000000d00077306 */ /* 0x000e220000209400 */
[----:B------:R-:W-:Y:S01]  /*0730*/  ISETP.GE.AND P2, PT, R0, RZ, PT ;  /* 0x000000ff0000720c */ /* 0x000fe20003f46270 */
[----:B------:R-:W-:Y:S01]  /*0740*/  VIADD R19, R2, 0x38 ;  /* 0x0000003802137836 */ /* 0x000fe20000000000 */
[----:B------:R-:W-:Y:S01]  /*0750*/  ISETP.GE.AND P4, PT, R14, RZ, PT ;  /* 0x000000ff0e00720c */ /* 0x000fe20003f86270 */
[----:B------:R-:W-:Y:S01]  /*0760*/  VIADD R22, R2, 0x36 ;  /* 0x0000003602167836 */ /* 0x000fe20000000000 */
[----:B------:R-:W-:Y:S01]  /*0770*/  ISETP.NE.AND P3, PT, R50, RZ, PT ;  /* 0x000000ff3200720c */ /* 0x000fe20003f65270 */
[C---:B------:R-:W-:Y:S01]  /*0780*/  VIADD R20, R2.reuse, 0x37 ;  /* 0x0000003702147836 */ /* 0x040fe20000000000 */
[----:B------:R-:W-:Y:S01]  /*0790*/  IABS R17, R19 ;  /* 0x0000001300117213 */ /* 0x000fe20000000000 */
[----:B------:R-:W1:Y:S01]  /*07a0*/  I2F.RP R3, R5 ;  /* 0x0000000500037306 */ /* 0x000e620000209400 */
[C---:B------:R-:W-:Y:S01]  /*07b0*/  VIADD R24, R2.reuse, 0x34 ;  /* 0x0000003402187836 */ /* 0x040fe20000000000 */
[----:B------:R-:W2:Y:S01]  /*07c0*/  LDCU UR5, c[0x0][0x3b0] ;  /* 0x00007600ff0577ac */ /* 0x000ea20008000800 */
[----:B------:R-:W-:Y:S01]  /*07d0*/  IABS R18, R20 ;  /* 0x0000001400127213 */ /* 0x000fe20000000000 */
[----:B------:R-:W-:-:S02]  /*07e0*/  VIADD R23, R2, 0x35 ;  /* 0x0000003502177836 */ /* 0x000fc40000000000 */
[----:B------:R-:W-:Y:S01]  /*07f0*/  IABS R21, R24 ;  /* 0x0000001800157213 */ /* 0x000fe20000000000 */
[C---:B------:R-:W-:Y:S01]  /*0800*/  VIADD R27, R2.reuse, 0x30 ;  /* 0x00000030021b7836 */ /* 0x040fe20000000000 */
[----:B0-----:R-:W0:Y:S01]  /*0810*/  MUFU.RCP R7, R7 ;  /* 0x0000000700077308 */ /* 0x001e220000001000 */
[C---:B------:R-:W-:Y:S01]  /*0820*/  VIADD R30, R2.reuse, 0x2f ;  /* 0x0000002f021e7836 */ /* 0x040fe20000000000 */
[----:B------:R-:W3:Y:S01]  /*0830*/  LDCU.128 UR8, c[0x0][0x380] ;  /* 0x00007000ff0877ac */ /* 0x000ee20008000c00 */
[C---:B------:R-:W-:Y:S01]  /*0840*/  VIADD R31, R2.reuse, 0x2e ;  /* 0x0000002e021f7836 */ /* 0x040fe20000000000 */
[----:B------:R-:W-:Y:S01]  /*0850*/  IABS R25, R27 ;  /* 0x0000001b00197213 */ /* 0x000fe20000000000 */
[C---:B------:R-:W-:Y:S01]  /*0860*/  VIADD R32, R2.reuse, 0x2d ;  /* 0x0000002d02207836 */ /* 0x040fe20000000000 */
[----:B------:R-:W-:Y:S01]  /*0870*/  IABS R26, R30 ;  /* 0x0000001e001a7213 */ /* 0x000fe20000000000 */
[C---:B------:R-:W-:Y:S01]  /*0880*/  VIADD R34, R2.reuse, 0x2b ;  /* 0x0000002b02227836 */ /* 0x040fe20000000000 */
[----:B-1----:R-:W1:Y:S01]  /*0890*/  MUFU.RCP R3, R3 ;  /* 0x0000000300037308 */ /* 0x002e620000001000 */
[C---:B------:R-:W-:Y:S01]  /*08a0*/  VIADD R33, R2.reuse, 0x2c ;  /* 0x0000002c02217836 */ /* 0x040fe20000000000 */
[----:B------:R-:W4:Y:S01]  /*08b0*/  LDCU UR17, c[0x0][0x3a4] ;  /* 0x00007480ff1177ac */ /* 0x000f220008000800 */
[C---:B------:R-:W-:Y:S01]  /*08c0*/  VIADD R35, R2.reuse, 0x29 ;  /* 0x0000002902237836 */ /* 0x040fe20000000000 */
[----:B------:R-:W-:Y:S01]  /*08d0*/  IABS R29, R34 ;  /* 0x00000022001d7213 */ /* 0x000fe20000000000 */
[C---:B------:R-:W-:Y:S01]  /*08e0*/  VIADD R36, R2.reuse, 0x27 ;  /* 0x0000002702247836 */ /* 0x040fe20000000000 */
[----:B------:R-:W-:Y:S01]  /*08f0*/  IABS R28, R33 ;  /* 0x00000021001c7213 */ /* 0x000fe20000000000 */
[----:B------:R-:W-:Y:S01]  /*0900*/  VIADD R37, R2, 0x26 ;  /* 0x0000002602257836 */ /* 0x000fe20000000000 */
[----:B------:R-:W5:Y:S01]  /*0910*/  LDCU UR73, c[0x0][0x3a8] ;  /* 0x00007500ff4977ac */ /* 0x000f620008000800 */
[----:B0-----:R-:W-:-:S02]  /*0920*/  VIADD R8, R7, 0xffffffe ;  /* 0x0ffffffe07087836 */ /* 0x001fc40000000000 */
[C---:B------:R-:W-:Y:S01]  /*0930*/  VIADD R39, R2.reuse, 0x23 ;  /* 0x0000002302277836 */ /* 0x040fe20000000000 */
[----:B------:R-:W0:Y:S01]  /*0940*/  LDCU UR74, c[0x0][0x3ac] ;  /* 0x00007580ff4a77ac */ /* 0x000e220008000800 */
[----:B------:R2:W3:Y:S01]  /*0950*/  F2I.FTZ.U32.TRUNC.NTZ R9, R8 ;  /* 0x0000000800097305 */ /* 0x0004e2000021f000 */
[C---:B------:R-:W-:Y:S02]  /*0960*/  VIADD R42, R2.reuse, 0x22 ;  /* 0x00000022022a7836 */ /* 0x040fe40000000000 */
[----:B------:R-:W-:Y:S01]  /*0970*/  IABS R38, R39 ;  /* 0x0000002700267213 */ /* 0x000fe20000000000 */
[----:B-1----:R-:W-:Y:S02]  /*0980*/  VIADD R6, R3, 0xffffffe ;  /* 0x0ffffffe03067836 */ /* 0x002fe40000000000 */
[----:B------:R-:W-:Y:S02]  /*0990*/  VIADD R3, R2, 0x3f ;  /* 0x0000003f02037836 */ /* 0x000fe40000000000 */
[----:B------:R1:W4:Y:S01]  /*09a0*/  F2I.FTZ.U32.TRUNC.NTZ R7, R6 ;  /* 0x0000000600077305 */ /* 0x000322000021f000 */
[----:B--2---:R-:W-:-:S02]  /*09b0*/  IMAD.MOV.U32 R8, RZ, RZ, RZ ;  /* 0x000000ffff087224 */ /* 0x004fc400078e00ff */
[----:B------:R-:W-:Y:S01]  /*09c0*/  ISETP.GE.AND P5, PT, R3, RZ, PT ;  /* 0x000000ff0300720c */ /* 0x000fe20003fa6270 */
[C---:B------:R-:W-:Y:S01]  /*09d0*/  VIADD R43, R2.reuse, 0x21 ;  /* 0x00000021022b7836 */ /* 0x040fe20000000000 */
[----:B-----5:R-:W-:Y:S01]  /*09e0*/  USHF.L.U32 UR75, UR73, 0x6, URZ ;  /* 0x00000006494b7899 */ /* 0x020fe200080006ff */
[----:B------:R-:W-:Y:S02]  /*09f0*/  VIADD R45, R2, 0x20 ;  /* 0x00000020022d7836 */ /* 0x000fe40000000000 */
[----:B---3--:R-:W-:Y:S01]  /*0a00*/  IMAD.MOV R10, RZ, RZ, -R9 ;  /* 0x000000ffff0a7224 */ /* 0x008fe200078e0a09 */
[----:B0-----:R-:W-:Y:S01]  /*0a10*/  USHF.L.U32 UR76, UR74, 0x6, URZ ;  /* 0x000000064a4c7899 */ /* 0x001fe200080006ff */
[----:B-1----:R-:W-:Y:S01]  /*0a20*/  IMAD.MOV.U32 R6, RZ, RZ, RZ ;  /* 0x000000ffff067224 */ /* 0x002fe200078e00ff */
[----:B------:R-:W-:Y:S01]  /*0a30*/  IABS R40, R45 ;  /* 0x0000002d00287213 */ /* 0x000fe20000000000 */
[----:B------:R-:W-:Y:S01]  /*0a40*/  IMAD R11, R10, R13, RZ ;  /* 0x0000000d0a0b7224 */ /* 0x000fe200078e02ff */
[----:B------:R-:W-:Y:S01]  /*0a50*/  IABS R10, R0 ;  /* 0x00000000000a7213 */ /* 0x000fe20000000000 */
[----:B------:R-:W-:-:S02]  /*0a60*/  VIADD R47, R2, 0x1f ;  /* 0x0000001f022f7836 */ /* 0x000fc40000000000 */
[----:B------:R-:W-:Y:S01]  /*0a70*/  IMAD.HI.U32 R9, R9, R11, R8 ;  /* 0x0000000b09097227 */ /* 0x000fe200078e0008 */
[----:B------:R-:W-:Y:S02]  /*0a80*/  IABS R11, R14 ;  /* 0x0000000e000b7213 */ /* 0x000fe40000000000 */
[----:B------:R-:W-:Y:S01]  /*0a90*/  IABS R14, R15 ;  /* 0x0000000f000e7213 */ /* 0x000fe20000000000 */
[----:B----4-:R-:W-:Y:S01]  /*0aa0*/  IMAD.MOV R8, RZ, RZ, -R7 ;  /* 0x000000ffff087224 */ /* 0x010fe200078e0a07 */
[----:B------:R-:W-:Y:S01]  /*0ab0*/  IABS R41, R47 ;  /* 0x0000002f00297213 */ /* 0x000fe20000000000 */
[----:B------:R-:W-:-:S04]  /*0ac0*/  IMAD.HI.U32 R9, R9, R10, RZ ;  /* 0x0000000a09097227 */ /* 0x000fc800078e00ff */
[----:B------:R-:W-:Y:S02]  /*0ad0*/  IMAD.MOV R9, RZ, RZ, -R9 ;  /* 0x000000ffff097224 */ /* 0x000fe400078e0a09 */
[----:B------:R-:W-:Y:S02]  /*0ae0*/  VIADD R55, R2, 0x1b ;  /* 0x0000001b02377836 */ /* 0x000fe40000000000 */
[C---:B------:R-:W-:Y:S02]  /*0af0*/  IMAD R10, R13.reuse, R9, R10 ;  /* 0x000000090d0a7224 */ /* 0x040fe400078e020a */
[----:B------:R-:W-:Y:S01]  /*0b00*/  IMAD R9, R8, R5, RZ ;  /* 0x0000000508097224 */ /* 0x000fe200078e02ff */
[----:B------:R-:W-:Y:S01]  /*0b10*/  IABS R8, R3 ;  /* 0x0000000300087213 */ /* 0x000fe20000000000 */
[----:B------:R-:W-:Y:S01]  /*0b20*/  VIADD R3, R2, 0x3d ;  /* 0x0000003d02037836 */ /* 0x000fe20000000000 */
[----:B------:R-:W-:Y:S01]  /*0b30*/  ISETP.GT.U32.AND P0, PT, R13, R10, PT ;  /* 0x0000000a0d00720c */ /* 0x000fe20003f04070 */
[----:B------:R-:W-:Y:S01]  /*0b40*/  IMAD.HI.U32 R6, R7, R9, R6 ;  /* 0x0000000907067227 */ /* 0x000fe200078e0006 */
[----:B------:R-:W-:-:S03]  /*0b50*/  IABS R49, R55 ;  /* 0x0000003700317213 */ /* 0x000fc60000000000 */
[----:B------:R-:W-:Y:S02]  /*0b60*/  IMAD.MOV.U32 R9, RZ, RZ, R8 ;  /* 0x000000ffff097224 */ /* 0x000fe400078e0008 */
[----:B------:R-:W-:-:S04]  /*0b70*/  IMAD.HI.U32 R8, R6, R11, RZ ;  /* 0x0000000b06087227 */ /* 0x000fc800078e00ff */
[----:B------:R-:W-:-:S04]  /*0b80*/  IMAD.HI.U32 R7, R6, R9, RZ ;  /* 0x0000000906077227 */ /* 0x000fc800078e00ff */
[----:B------:R-:W-:Y:S02]  /*0b90*/  IMAD.MOV R12, RZ, RZ, -R7 ;  /* 0x000000ffff0c7224 */ /* 0x000fe400078e0a07 */
[----:B------:R-:W-:Y:S02]  /*0ba0*/  @!P0 IMAD.IADD R10, R10, 0x1, -R13 ;  /* 0x000000010a0a8824 */ /* 0x000fe400078e0a0d */
[----:B------:R-:W-:Y:S01]  /*0bb0*/  IMAD R7, R5, R12, R9 ;  /* 0x0000000c05077224 */ /* 0x000fe200078e0209 */
[----:B------:R-:W-:Y:S01]  /*0bc0*/  IABS R12, R3 ;  /* 0x00000003000c7213 */ /* 0x000fe20000000000 */
[----:B------:R-:W-:Y:S01]  /*0bd0*/  IMAD.MOV R8, RZ, RZ, -R8 ;  /* 0x000000ffff087224 */ /* 0x000fe200078e0a08 */
[----:B------:R-:W-:Y:S01]  /*0be0*/  ISETP.GT.U32.AND P0, PT, R13, R10, PT ;  /* 0x0000000a0d00720c */ /* 0x000fe20003f04070 */
[----:B------:R-:W-:Y:S01]  /*0bf0*/  VIADD R56, R2, 0x1a ;  /* 0x0000001a02387836 */ /* 0x000fe20000000000 */
[----:B------:R-:W-:Y:S01]  /*0c00*/  ISETP.GT.U32.AND P1, PT, R5, R7, PT ;  /* 0x000000070500720c */ /* 0x000fe20003f24070 */
[----:B------:R-:W-:-:S03]  /*0c10*/  IMAD.HI.U32 R9, R6, R12, RZ ;  /* 0x0000000c06097227 */ /* 0x000fc600078e00ff */
[----:B------:R-:W-:Y:S01]  /*0c20*/  IABS R52, R56 ;  /* 0x0000003800347213 */ /* 0x000fe20000000000 */
[----:B------:R-:W-:Y:S02]  /*0c30*/  IMAD.MOV R9, RZ, RZ, -R9 ;  /* 0x000000ffff097224 */ /* 0x000fe400078e0a09 */
[C---:B------:R-:W-:Y:S02]  /*0c40*/  IMAD R8, R5.reuse, R8, R11 ;  /* 0x0000000805087224 */ /* 0x040fe400078e020b */
[----:B------:R-:W-:Y:S02]  /*0c50*/  IMAD R9, R5, R9, R12 ;  /* 0x0000000905097224 */ /* 0x000fe400078e020c */
[----:B------:R-:W-:Y:S01]  /*0c60*/  @!P0 IMAD.IADD R10, R10, 0x1, -R13 ;  /* 0x000000010a0a8824 */ /* 0x000fe200078e0a0d */
[----:B------:R-:W-:Y:S01]  /*0c70*/  ISETP.GE.AND P0, PT, R3, RZ, PT ;  /* 0x000000ff0300720c */ /* 0x000fe20003f06270 */
[----:B------:R-:W-:Y:S01]  /*0c80*/  @!P1 IMAD.IADD R7, R7, 0x1, -R5 ;  /* 0x0000000107079824 */ /* 0x000fe200078e0a05 */
[----:B------:R-:W-:Y:S01]  /*0c90*/  ISETP.GT.U32.AND P6, PT, R5, R8, PT ;  /* 0x000000080500720c */ /* 0x000fe20003fc4070 */
[----:B------:R-:W-:-:S02]  /*0ca0*/  VIADD R11, R2, 0x3c ;  /* 0x0000003c020b7836 */ /* 0x000fc40000000000 */
[----:B------:R-:W-:Y:S01]  /*0cb0*/  IMAD.MOV.U32 R3, RZ, RZ, R10 ;  /* 0x000000ffff037224 */ /* 0x000fe200078e000a */
[----:B------:R-:W-:Y:S01]  /*0cc0*/  ISETP.GT.U32.AND P1, PT, R5, R7, PT ;  /* 0x000000070500720c */ /* 0x000fe20003f24070 */
[----:B------:R-:W-:Y:S01]  /*0cd0*/  VIADD R12, R2, 0x3a ;  /* 0x0000003a020c7836 */ /* 0x000fe20000000000 */
[----:B------:R-:W-:Y:S01]  /*0ce0*/  IABS R13, R11 ;  /* 0x0000000b000d7213 */ /* 0x000fe20000000000 */
[----:B------:R-:W-:Y:S01]  /*0cf0*/  @!P2 IMAD.MOV R3, RZ, RZ, -R3 ;  /* 0x000000ffff03a224 */ /* 0x000fe200078e0a03 */
[----:B------:R-:W-:Y:S01]  /*0d00*/  ISETP.GE.AND P2, PT, R11, RZ, PT ;  /* 0x000000ff0b00720c */ /* 0x000fe20003f46270 */
[----:B------:R-:W-:Y:S01]  /*0d10*/  IMAD.HI.U32 R11, R6, R14, RZ ;  /* 0x0000000e060b7227 */ /* 0x000fe200078e00ff */
[----:B------:R-:W-:-:S03]  /*0d20*/  @!P3 LOP3.LUT R3, RZ, R50, RZ, 0x33, !PT ;  /* 0x00000032ff03b212 */ /* 0x000fc600078e33ff */
[----:B------:R-:W-:Y:S02]  /*0d30*/  IMAD.MOV R11, RZ, RZ, -R11 ;  /* 0x000000ffff0b7224 */ /* 0x000fe400078e0a0b */
[----:B------:R-:W-:-:S04]  /*0d40*/  IMAD.HI.U32 R10, R6, R13, RZ ;  /* 0x0000000d060a7227 */ /* 0x000fc800078e00ff */
[--C-:B------:R-:W-:Y:S01]  /*0d50*/  @!P1 IMAD.IADD R7, R7, 0x1, -R5.reuse ;  /* 0x0000000107079824 */ /* 0x100fe200078e0a05 */
[C---:B------:R-:W-:Y:S01]  /*0d60*/  ISETP.GT.U32.AND P1, PT, R5.reuse, R9, PT ;  /* 0x000000090500720c */ /* 0x040fe20003f24070 */
[----:B------:R-:W-:Y:S02]  /*0d70*/  IMAD R11, R5, R11, R14 ;  /* 0x0000000b050b7224 */ /* 0x000fe400078e020e */
[----:B------:R-:W-:Y:S02]  /*0d80*/  VIADD R14, R2, 0x39 ;  /* 0x00000039020e7836 */ /* 0x000fe40000000000 */
[----:B------:R-:W-:Y:S01]  /*0d90*/  @!P6 IMAD.IADD R8, R8, 0x1, -R5 ;  /* 0x000000010808e824 */ /* 0x000fe200078e0a05 */
[----:B------:R-:W-:Y:S01]  /*0da0*/  ISETP.GE.AND P6, PT, R15, RZ, PT ;  /* 0x000000ff0f00720c */ /* 0x000fe20003fc6270 */
[----:B------:R-:W-:Y:S01]  /*0db0*/  IMAD.MOV R10, RZ, RZ, -R10 ;  /* 0x000000ffff0a7224 */ /* 0x000fe200078e0a0a */
[----:B------:R-:W-:Y:S01]  /*0dc0*/  IABS R16, R14 ;  /* 0x0000000e00107213 */ /* 0x000fe20000000000 */
[----:B------:R-:W-:Y:S01]  /*0dd0*/  @!P5 IMAD.MOV R7, RZ, RZ, -R7 ;  /* 0x000000ffff07d224 */ /* 0x000fe200078e0a07 */
[C---:B------:R-:W-:Y:S01]  /*0de0*/  ISETP.GT.U32.AND P3, PT, R5.reuse, R8, PT ;  /* 0x000000080500720c */ /* 0x040fe20003f64070 */
[----:B------:R-:W-:Y:S01]  /*0df0*/  IMAD R10, R5, R10, R13 ;  /* 0x0000000a050a7224 */ /* 0x000fe200078e020d */
[----:B------:R-:W-:Y:S01]  /*0e00*/  IABS R15, R12 ;  /* 0x0000000c000f7213 */ /* 0x000fe20000000000 */
[----:B------:R-:W-:-:S02]  /*0e10*/  @!P1 IMAD.IADD R9, R9, 0x1, -R5 ;  /* 0x0000000109099824 */ /* 0x000fc400078e0a05 */
[----:B------:R-:W-:Y:S01]  /*0e20*/  IMAD.HI.U32 R13, R6, R16, RZ ;  /* 0x00000010060d7227 */ /* 0x000fe200078e00ff */
[C---:B------:R-:W-:Y:S02]  /*0e30*/  ISETP.GT.U32.AND P5, PT, R5.reuse, R10, PT ;  /* 0x0000000a0500720c */ /* 0x040fe40003fa4070 */
[C---:B------:R-:W-:Y:S01]  /*0e40*/  ISETP.GT.U32.AND P1, PT, R5.reuse, R9, PT ;  /* 0x000000090500720c */ /* 0x040fe20003f24070 */
[----:B------:R-:W-:Y:S02]  /*0e50*/  IMAD.MOV R13, RZ, RZ, -R13 ;  /* 0x000000ffff0d7224 */ /* 0x000fe400078e0a0d */
[----:B------:R-:W-:Y:S02]  /*0e60*/  VIADD R54, R2, 0x1c ;  /* 0x0000001c02367836 */ /* 0x000fe40000000000 */
[----:B------:R-:W-:Y:S02]  /*0e70*/  IMAD R13, R5, R13, R16 ;  /* 0x0000000d050d7224 */ /* 0x000fe400078e0210 */
[----:B------:R-:W-:Y:S01]  /*0e80*/  @!P3 IMAD.IADD R8, R8, 0x1, -R5 ;  /* 0x000000010808b824 */ /* 0x000fe200078e0a05 */
[----:B------:R-:W-:Y:S01]  /*0e90*/  ISETP.GE.AND P3, PT, R12, RZ, PT ;  /* 0x000000ff0c00720c */ /* 0x000fe20003f66270 */
[----:B------:R-:W-:-:S04]  /*0ea0*/  IMAD.HI.U32 R12, R6, R15, RZ ;  /* 0x0000000f060c7227 */ /* 0x000fc800078e00ff */
[----:B------:R-:W-:Y:S01]  /*0eb0*/  @!P1 IMAD.IADD R9, R9, 0x1, -R5 ;  /* 0x0000000109099824 */ /* 0x000fe200078e0a05 */
[----:B------:R-:W-:Y:S01]  /*0ec0*/  ISETP.GE.AND P1, PT, R14, RZ, PT ;  /* 0x000000ff0e00720c */ /* 0x000fe20003f26270 */
[----:B------:R-:W-:Y:S01]  /*0ed0*/  @!P4 IMAD.MOV R8, RZ, RZ, -R8 ;  /* 0x000000ffff08c224 */ /* 0x000fe200078e0a08 */
[C---:B------:R-:W-:Y:S01]  /*0ee0*/  ISETP.GT.U32.AND P4, PT, R5.reuse, R11, PT ;  /* 0x0000000b0500720c */ /* 0x040fe20003f84070 */
[----:B------:R-:W-:Y:S01]  /*0ef0*/  @!P0 IMAD.MOV R9, RZ, RZ, -R9 ;  /* 0x000000ffff098224 */ /* 0x000fe200078e0a09 */
[----:B------:R-:W-:Y:S01]  /*0f00*/  ISETP.GT.U32.AND P0, PT, R5, R13, PT ;  /* 0x0000000d0500720c */ /* 0x000fe20003f04070 */
[----:B------:R-:W-:-:S04]  /*0f10*/  IMAD.HI.U32 R14, R6, R17, RZ ;  /* 0x00000011060e7227 */ /* 0x000fc800078e00ff */
[----:B------:R-:W-:Y:S02]  /*0f20*/  IMAD.MOV R14, RZ, RZ, -R14 ;  /* 0x000000ffff0e7224 */ /* 0x000fe400078e0a0e */
[----:B------:R-:W-:Y:S02]  /*0f30*/  @!P5 IMAD.IADD R10, R10, 0x1, -R5 ;  /* 0x000000010a0ad824 */ /* 0x000fe400078e0a05 */
[----:B------:R-:W-:Y:S01]  /*0f40*/  IMAD R14, R5, R14, R17 ;  /* 0x0000000e050e7224 */ /* 0x000fe200078e0211 */
[----:B------:R-:W-:Y:S01]  /*0f50*/  IABS R17, R22 ;  /* 0x0000001600117213 */ /* 0x000fe20000000000 */
[--C-:B------:R-:W-:Y:S01]  /*0f60*/  @!P4 IMAD.IADD R11, R11, 0x1, -R5.reuse ;  /* 0x000000010b0bc824 */ /* 0x100fe200078e0a05 */
[----:B------:R-:W-:Y:S01]  /*0f70*/  ISETP.GT.U32.AND P5, PT, R5, R10, PT ;  /* 0x0000000a0500720c */ /* 0x000fe20003fa4070 */
[----:B------:R-:W-:Y:S02]  /*0f80*/  @!P0 IMAD.IADD R13, R13, 0x1, -R5 ;  /* 0x000000010d0d8824 */ /* 0x000fe400078e0a05 */
[----:B------:R-:W-:Y:S01]  /*0f90*/  IMAD.HI.U32 R16, R6, R17, RZ ;  /* 0x0000001106107227 */ /* 0x000fe200078e00ff */
[----:B------:R-:W-:-:S02]  /*0fa0*/  ISETP.GT.U32.AND P4, PT, R5, R11, PT ;  /* 0x0000000b0500720c */ /* 0x000fc40003f84070 */
[C---:B------:R-:W-:Y:S01]  /*0fb0*/  ISETP.GT.U32.AND P0, PT, R5.reuse, R13, PT ;  /* 0x0000000d0500720c */ /* 0x040fe20003f04070 */
[----:B------:R-:W-:Y:S02]  /*0fc0*/  IMAD.MOV R12, RZ, RZ, -R12 ;  /* 0x000000ffff0c7224 */ /* 0x000fe400078e0a0c */
[----:B------:R-:W-:Y:S02]  /*0fd0*/  IMAD.MOV R16, RZ, RZ, -R16 ;  /* 0x000000ffff107224 */ /* 0x000fe400078e0a10 */
[----:B------:R-:W-:Y:S02]  /*0fe0*/  IMAD R12, R5, R12, R15 ;  /* 0x0000000c050c7224 */ /* 0x000fe400078e020f */
[----:B------:R-:W-:-:S04]  /*0ff0*/  IMAD.HI.U32 R15, R6, R18, RZ ;  /* 0x00000012060f7227 */ /* 0x000fc800078e00ff */
[C---:B------:R-:W-:Y:S02]  /*1000*/  IMAD R16, R5.reuse, R16, R17 ;  /* 0x0000001005107224 */ /* 0x040fe400078e0211 */
[----:B------:R-:W-:Y:S01]  /*1010*/  @!P5 IMAD.IADD R10, R10, 0x1, -R5 ;  /* 0x000000010a0ad824 */ /* 0x000fe200078e0a05 */
[----:B------:R-:W-:Y:S01]  /*1020*/  ISETP.GT.U32.AND P5, PT, R5, R12, PT ;  /* 0x0000000c0500720c */ /* 0x000fe20003fa4070 */
[----:B------:R-:W-:Y:S02]  /*1030*/  IMAD.MOV R15, RZ, RZ, -R15 ;  /* 0x000000ffff0f7224 */ /* 0x000fe400078e0a0f */
[--C-:B------:R-:W-:Y:S01]  /*1040*/  @!P0 IMAD.IADD R13, R13, 0x1, -R5.reuse ;  /* 0x000000010d0d8824 */ /* 0x100fe200078e0a05 */
[C---:B------:R-:W-:Y:S01]  /*1050*/  ISETP.GT.U32.AND P0, PT, R5.reuse, R16, PT ;  /* 0x000000100500720c */ /* 0x040fe20003f04070 */
[----:B------:R-:W-:Y:S02]  /*1060*/  IMAD R15, R5, R15, R18 ;  /* 0x0000000f050f7224 */ /* 0x000fe400078e0212 */
[----:B------:R-:W-:Y:S01]  /*1070*/  @!P4 IMAD.IADD R11, R11, 0x1, -R5 ;  /* 0x000000010b0bc824 */ /* 0x000fe200078e0a05 */
[----:B------:R-:W-:Y:S01]  /*1080*/  ISETP.GT.U32.AND P4, PT, R5, R14, PT ;  /* 0x0000000e0500720c */ /* 0x000fe20003f84070 */
[----:B------:R-:W-:-:S04]  /*1090*/  IMAD.HI.U32 R18, R6, R21, RZ ;  /* 0x0000001506127227 */ /* 0x000fc800078e00ff */
[----:B------:R-:W-:Y:S01]  /*10a0*/  @!P6 IMAD.MOV R11, RZ, RZ, -R11 ;  /* 0x000000ffff0be224 */ /* 0x000fe200078e0a0b */
[C---:B------:R-:W-:Y:S01]  /*10b0*/  ISETP.GT.U32.AND P6, PT, R5.reuse, R15, PT ;  /* 0x0000000f0500720c */ /* 0x040fe20003fc4070 */
[--C-:B------:R-:W-:Y:S02]  /*10c0*/  @!P5 IMAD.IADD R12, R12, 0x1, -R5.reuse ;  /* 0x000000010c0cd824 */ /* 0x100fe400078e0a05 */
[----:B------:R-:W-:Y:S02]  /*10d0*/  @!P0 IMAD.IADD R16, R16, 0x1, -R5 ;  /* 0x0000000110108824 */ /* 0x000fe400078e0a05 */
[----:B------:R-:W-:Y:S01]  /*10e0*/  IMAD.MOV R18, RZ, RZ, -R18 ;  /* 0x000000ffff127224 */ /* 0x000fe200078e0a12 */
[C---:B------:R-:W-:Y:S01]  /*10f0*/  ISETP.GT.U32.AND P5, PT, R5.reuse, R12, PT ;  /* 0x0000000c0500720c */ /* 0x040fe20003fa4070 */
[----:B------:R-:W-:Y:S01]  /*1100*/  @!P2 IMAD.MOV R10, RZ, RZ, -R10 ;  /* 0x000000ffff0aa224 */ /* 0x000fe200078e0a0a */
[C---:B------:R-:W-:Y:S01]  /*1110*/  ISETP.GT.U32.AND P0, PT, R5.reuse, R16, PT ;  /* 0x000000100500720c */ /* 0x040fe20003f04070 */
[----:B------:R-:W-:Y:S01]  /*1120*/  IMAD R18, R5, R18, R21 ;  /* 0x0000001205127224 */ /* 0x000fe200078e0215 */
[----:B------:R-:W-:Y:S01]  /*1130*/  ISETP.GE.AND P2, PT, R19, RZ, PT ;  /* 0x000000ff1300720c */ /* 0x000fe20003f46270 */
[--C-:B------:R-:W-:Y:S01]  /*1140*/  @!P4 IMAD.IADD R14, R14, 0x1, -R5.reuse ;  /* 0x000000010e0ec824 */ /* 0x100fe200078e0a05 */
[----:B------:R-:W-:Y:S01]  /*1150*/  IABS R19, R23 ;  /* 0x0000001700137213 */ /* 0x000fe20000000000 */
[----:B------:R-:W-:Y:S01]  /*1160*/  @!P6 IMAD.IADD R15, R15, 0x1, -R5 ;  /* 0x000000010f0fe824 */ /* 0x000fe200078e0a05 */
[----:B------:R-:W-:Y:S01]  /*1170*/  ISETP.GE.AND P6, PT, R22, RZ, PT ;  /* 0x000000ff1600720c */ /* 0x000fe20003fc6270 */
[----:B------:R-:W-:Y:S01]  /*1180*/  @!P1 IMAD.MOV R13, RZ, RZ, -R13 ;  /* 0x000000ffff0d9224 */ /* 0x000fe200078e0a0d */
[----:B------:R-:W-:Y:S01]  /*1190*/  ISETP.GT.U32.AND P4, PT, R5, R14, PT ;  /* 0x0000000e0500720c */ /* 0x000fe20003f84070 */
[----:B------:R-:W-:Y:S01]  /*11a0*/  IMAD.HI.U32 R17, R6, R19, RZ ;  /* 0x0000001306117227 */ /* 0x000fe200078e00ff */
[----:B------:R-:W-:-:S03]  /*11b0*/  ISETP.GE.AND P1, PT, R23, RZ, PT ;  /* 0x000000ff1700720c */ /* 0x000fc60003f26270 */
[--C-:B------:R-:W-:Y:S01]  /*11c0*/  @!P5 IMAD.IADD R12, R12, 0x1, -R5.reuse ;  /* 0x000000010c0cd824 */ /* 0x100fe200078e0a05 */
[----:B------:R-:W-:Y:S01]  /*11d0*/  ISETP.GE.AND P5, PT, R20, RZ, PT ;  /* 0x000000ff1400720c */ /* 0x000fe20003fa6270 */
[----:B------:R-:W-:Y:S02]  /*11e0*/  @!P0 IMAD.IADD R16, R16, 0x1, -R5 ;  /* 0x0000000110108824 */ /* 0x000fe400078e0a05 */
[----:B------:R-:W-:Y:S01]  /*11f0*/  @!P3 IMAD.MOV R12, RZ, RZ, -R12 ;  /* 0x000000ffff0cb224 */ /* 0x000fe200078e0a0c */
[C---:B------:R-:W-:Y:S01]  /*1200*/  ISETP.GT.U32.AND P3, PT, R5.reuse, R15, PT ;  /* 0x0000000f0500720c */ /* 0x040fe20003f64070 */
[----:B------:R-:W-:Y:S01]  /*1210*/  @!P6 IMAD.MOV R16, RZ, RZ, -R16 ;  /* 0x000000ffff10e224 */ /* 0x000fe200078e0a10 */
[C---:B------:R-:W-:Y:S01]  /*1220*/  ISETP.GT.U32.AND P6, PT, R5.reuse, R18, PT ;  /* 0x000000120500720c */ /* 0x040fe20003fc4070 */
[----:B------:R-:W-:Y:S02]  /*1230*/  IMAD.MOV R20, RZ, RZ, -R17 ;  /* 0x000000ffff147224 */ /* 0x000fe400078e0a11 */
[----:B------:R-:W-:Y:S01]  /*1240*/  @!P4 IMAD.IADD R14, R14, 0x1, -R5 ;  /* 0x000000010e0ec824 */ /* 0x000fe200078e0a05 */
[----:B------:R-:W-:Y:S01]  /*1250*/  ISETP.GE.AND P4, PT, R24, RZ, PT ;  /* 0x000000ff1800720c */ /* 0x000fe20003f86270 */
[----:B------:R-:W-:-:S02]  /*1260*/  IMAD R17, R5, R20, R19 ;  /* 0x0000001405117224 */ /* 0x000fc400078e0213 */
[C---:B------:R-:W-:Y:S02]  /*1270*/  VIADD R20, R2.reuse, 0x32 ;  /* 0x0000003202147836 */ /* 0x040fe40000000000 */
[----:B------:R-:W-:Y:S02]  /*1280*/  VIADD R19, R2, 0x33 ;  /* 0x0000003302137836 */ /* 0x000fe40000000000 */
[--C-:B------:R-:W-:Y:S01]  /*1290*/  @!P3 IMAD.IADD R15, R15, 0x1, -R5.reuse ;  /* 0x000000010f0fb824 */ /* 0x100fe200078e0a05 */
[----:B------:R-:W-:Y:S01]  /*12a0*/  IABS R23, R20 ;  /* 0x0000001400177213 */ /* 0x000fe20000000000 */
[----:B------:R-:W-:Y:S01]  /*12b0*/  @!P6 IMAD.IADD R18, R18, 0x1, -R5 ;  /* 0x000000011212e824 */ /* 0x000fe200078e0a05 */
[C---:B------:R-:W-:Y:S01]  /*12c0*/  ISETP.GT.U32.AND P3, PT, R5.reuse, R17, PT ;  /* 0x000000110500720c */ /* 0x040fe20003f64070 */
[----:B------:R-:W-:Y:S01]  /*12d0*/  @!P5 IMAD.MOV R15, RZ, RZ, -R15 ;  /* 0x000000ffff0fd224 */ /* 0x000fe200078e0a0f */
[----:B------:R-:W-:Y:S01]  /*12e0*/  IABS R22, R19 ;  /* 0x0000001300167213 */ /* 0x000fe20000000000 */
[----:B------:R-:W-:Y:S01]  /*12f0*/  @!P2 IMAD.MOV R14, RZ, RZ, -R14 ;  /* 0x000000ffff0ea224 */ /* 0x000fe200078e0a0e */
[----:B------:R-:W-:Y:S01]  /*1300*/  ISETP.GE.AND P5, PT, R20, RZ, PT ;  /* 0x000000ff1400720c */ /* 0x000fe20003fa6270 */
[----:B------:R-:W-:Y:S01]  /*1310*/  IMAD.HI.U32 R20, R6, R23, RZ ;  /* 0x0000001706147227 */ /* 0x000fe200078e00ff */
[----:B------:R-:W-:-:S02]  /*1320*/  ISETP.GT.U32.AND P6, PT, R5, R18, PT ;  /* 0x000000120500720c */ /* 0x000fc40003fc4070 */
[----:B------:R-:W-:Y:S01]  /*1330*/  ISETP.GE.AND P2, PT, R19, RZ, PT ;  /* 0x000000ff1300720c */ /* 0x000fe20003f46270 */
[----:B------:R-:W-:-:S04]  /*1340*/  IMAD.HI.U32 R19, R6, R22, RZ ;  /* 0x0000001606137227 */ /* 0x000fc800078e00ff */
[----:B------:R-:W-:Y:S02]  /*1350*/  IMAD.MOV R20, RZ, RZ, -R20 ;  /* 0x000000ffff147224 */ /* 0x000fe400078e0a14 */
[----:B------:R-:W-:Y:S02]  /*1360*/  VIADD R21, R2, 0x31 ;  /* 0x0000003102157836 */ /* 0x000fe40000000000 */
[----:B------:R-:W-:Y:S02]  /*1370*/  IMAD.MOV R19, RZ, RZ, -R19 ;  /* 0x000000ffff137224 */ /* 0x000fe400078e0a13 */
[----:B------:R-:W-:Y:S01]  /*1380*/  IMAD R20, R5, R20, R23 ;  /* 0x0000001405147224 */ /* 0x000fe200078e0217 */
[----:B------:R-:W-:Y:S01]  /*1390*/  IABS R24, R21 ;  /* 0x0000001500187213 */ /* 0x000fe20000000000 */
[----:B------:R-:W-:Y:S01]  /*13a0*/  @!P3 IMAD.IADD R17, R17, 0x1, -R5 ;  /* 0x000000011111b824 */ /* 0x000fe200078e0a05 */
[----:B------:R-:W-:Y:S01]  /*13b0*/  ISETP.GE.AND P0, PT, R21, RZ, PT ;  /* 0x000000ff1500720c */ /* 0x000fe20003f06270 */
[----:B------:R-:W-:-:S02]  /*13c0*/  IMAD R19, R5, R19, R22 ;  /* 0x0000001305137224 */ /* 0x000fc400078e0216 */
[----:B------:R-:W-:Y:S01]  /*13d0*/  IMAD.HI.U32 R22, R6, R25, RZ ;  /* 0x0000001906167227 */ /* 0x000fe200078e00ff */
[----:B------:R-:W-:-:S03]  /*13e0*/  ISETP.GT.U32.AND P3, PT, R5, R17, PT ;  /* 0x000000110500720c */ /* 0x000fc60003f64070 */
[----:B------:R-:W-:Y:S01]  /*13f0*/  @!P6 IMAD.IADD R18, R18, 0x1, -R5 ;  /* 0x000000011212e824 */ /* 0x000fe200078e0a05 */
[----:B------:R-:W-:Y:S01]  /*1400*/  ISETP.GT.U32.AND P6, PT, R5, R20, PT ;  /* 0x000000140500720c */ /* 0x000fe20003fc4070 */
[----:B------:R-:W-:Y:S02]  /*1410*/  IMAD.MOV R22, RZ, RZ, -R22 ;  /* 0x000000ffff167224 */ /* 0x000fe400078e0a16 */
[----:B------:R-:W-:-:S04]  /*1420*/  IMAD.HI.U32 R23, R6, R26, RZ ;  /* 0x0000001a06177227 */ /* 0x000fc800078e00ff */
[----:B------:R-:W-:-:S04]  /*1430*/  IMAD.HI.U32 R21, R6, R24, RZ ;  /* 0x0000001806157227 */ /* 0x000fc800078e00ff */
[C---:B------:R-:W-:Y:S02]  /*1440*/  IMAD R22, R5.reuse, R22, R25 ;  /* 0x0000001605167224 */ /* 0x040fe400078e0219 */
[----:B------:R-:W-:Y:S02]  /*1450*/  IMAD.MOV R23, RZ, RZ, -R23 ;  /* 0x000000ffff177224 */ /* 0x000fe400078e0a17 */
[----:B------:R-:W-:Y:S02]  /*1460*/  IMAD.MOV R21, RZ, RZ, -R21 ;  /* 0x000000ffff157224 */ /* 0x000fe400078e0a15 */
[C---:B------:R-:W-:Y:S01]  /*1470*/  IMAD R23, R5.reuse, R23, R26 ;  /* 0x0000001705177224 */ /* 0x040fe200078e021a */
[----:B------:R-:W-:Y:S01]  /*1480*/  IABS R26, R32 ;  /* 0x00000020001a7213 */ /* 0x000fe20000000000 */
[----:B------:R-:W-:Y:S01]  /*1490*/  @!P4 IMAD.MOV R18, RZ, RZ, -R18 ;  /* 0x000000ffff12c224 */ /* 0x000fe200078e0a12 */
[C---:B------:R-:W-:Y:S01]  /*14a0*/  ISETP.GT.U32.AND P4, PT, R5.reuse, R22, PT ;  /* 0x000000160500720c */ /* 0x040fe20003f84070 */
[C---:B------:R-:W-:Y:S01]  /*14b0*/  IMAD R21, R5.reuse, R21, R24 ;  /* 0x0000001505157224 */ /* 0x040fe200078e0218 */
[----:B------:R-:W-:Y:S01]  /*14c0*/  IABS R24, R31 ;  /* 0x0000001f00187213 */ /* 0x000fe20000000000 */
[--C-:B------:R-:W-:Y:S01]  /*14d0*/  @!P6 IMAD.IADD R20, R20, 0x1, -R5.reuse ;  /* 0x000000011414e824 */ /* 0x100fe200078e0a05 */
[----:B------:R-:W-:Y:S01]  /*14e0*/  ISETP.GT.U32.AND P6, PT, R5, R23, PT ;  /* 0x000000170500720c */ /* 0x000fe20003fc4070 */
[----:B------:R-:W-:Y:S01]  /*14f0*/  @!P3 IMAD.IADD R17, R17, 0x1, -R5 ;  /* 0x000000011111b824 */ /* 0x000fe200078e0a05 */
[----:B------:R-:W-:Y:S01]  /*1500*/  ISETP.GT.U32.AND P3, PT, R5, R19, PT ;  /* 0x000000130500720c */ /* 0x000fe20003f64070 */
[----:B------:R-:W-:-:S02]  /*1510*/  IMAD.MOV.U32 R25, RZ, RZ, R24 ;  /* 0x000000ffff197224 */ /* 0x000fc400078e0018 */
[----:B------:R-:W-:Y:S01]  /*1520*/  @!P1 IMAD.MOV R17, RZ, RZ, -R17 ;  /* 0x000000ffff119224 */ /* 0x000fe200078e0a11 */
[----:B------:R-:W-:Y:S01]  /*1530*/  ISETP.GT.U32.AND P1, PT, R5, R21, PT ;  /* 0x000000150500720c */ /* 0x000fe20003f24070 */
[----:B------:R-:W-:-:S04]  /*1540*/  IMAD.HI.U32 R24, R6, R25, RZ ;  /* 0x0000001906187227 */ /* 0x000fc800078e00ff */
[--C-:B------:R-:W-:Y:S02]  /*1550*/  @!P4 IMAD.IADD R22, R22, 0x1, -R5.reuse ;  /* 0x000000011616c824 */ /* 0x100fe400078e0a05 */
[----:B------:R-:W-:Y:S02]  /*1560*/  IMAD.MOV R24, RZ, RZ, -R24 ;  /* 0x000000ffff187224 */ /* 0x000fe400078e0a18 */
[--C-:B------:R-:W-:Y:S01]  /*1570*/  @!P6 IMAD.IADD R23, R23, 0x1, -R5.reuse ;  /* 0x000000011717e824 */ /* 0x100fe200078e0a05 */
[----:B------:R-:W-:Y:S01]  /*1580*/  ISETP.GT.U32.AND P6, PT, R5, R22, PT ;  /* 0x000000160500720c */ /* 0x000fe20003fc4070 */
[----:B------:R-:W-:Y:S02]  /*1590*/  @!P3 IMAD.IADD R19, R19, 0x1, -R5 ;  /* 0x000000011313b824 */ /* 0x000fe400078e0a05 */
[C---:B------:R-:W-:Y:S02]  /*15a0*/  IMAD R24, R5.reuse, R24, R25 ;  /* 0x0000001805187224 */ /* 0x040fe400078e0219 */
[----:B------:R-:W-:Y:S01]  /*15b0*/  IMAD.HI.U32 R25, R6, R26, RZ ;  /* 0x0000001a06197227 */ /* 0x000fe200078e00ff */
[----:B------:R-:W-:-:S03]  /*15c0*/  ISETP.GT.U32.AND P3, PT, R5, R19, PT ;  /* 0x000000130500720c */ /* 0x000fc60003f64070 */
[----:B------:R-:W-:Y:S01]  /*15d0*/  @!P1 IMAD.IADD R21, R21, 0x1, -R5 ;  /* 0x0000000115159824 */ /* 0x000fe200078e0a05 */
[C---:B------:R-:W-:Y:S01]  /*15e0*/  ISETP.GT.U32.AND P1, PT, R5.reuse, R20, PT ;  /* 0x000000140500720c */ /* 0x040fe20003f24070 */
[----:B------:R-:W-:Y:S02]  /*15f0*/  IMAD.MOV R25, RZ, RZ, -R25 ;  /* 0x000000ffff197224 */ /* 0x000fe400078e0a19 */
[----:B------:R-:W-:Y:S01]  /*1600*/  @!P6 IMAD.IADD R22, R22, 0x1, -R5 ;  /* 0x000000011616e824 */ /* 0x000fe200078e0a05 */
[C---:B------:R-:W-:Y:S01]  /*1610*/  ISETP.GT.U32.AND P4, PT, R5.reuse, R21, PT ;  /* 0x000000150500720c */ /* 0x040fe20003f84070 */
[----:B------:R-:W-:Y:S02]  /*1620*/  IMAD R25, R5, R25, R26 ;  /* 0x0000001905197224 */ /* 0x000fe400078e021a */
[----:B------:R-:W-:-:S03]  /*1630*/  IMAD.HI.U32 R26, R6, R28, RZ ;  /* 0x0000001c061a7227 */ /* 0x000fc600078e00ff */
[----:B------:R-:W-:Y:S01]  /*1640*/  ISETP.GT.U32.AND P6, PT, R5, R25, PT ;  /* 0x000000190500720c */ /* 0x000fe20003fc4070 */
[--C-:B------:R-:W-:Y:S01]  /*1650*/  @!P3 IMAD.IADD R19, R19, 0x1, -R5.reuse ;  /* 0x000000011313b824 */ /* 0x100fe200078e0a05 */
[----:B------:R-:W-:Y:S01]  /*1660*/  ISETP.GE.AND P3, PT, R27, RZ, PT ;  /* 0x000000ff1b00720c */ /* 0x000fe20003f66270 */
[----:B------:R-:W-:Y:S01]  /*1670*/  @!P1 IMAD.IADD R20, R20, 0x1, -R5 ;  /* 0x0000000114149824 */ /* 0x000fe200078e0a05 */
[C---:B------:R-:W-:Y:S01]  /*1680*/  ISETP.GT.U32.AND P1, PT, R5.reuse, R24, PT ;  /* 0x000000180500720c */ /* 0x040fe20003f24070 */
[----:B------:R-:W-:Y:S01]  /*1690*/  @!P2 IMAD.MOV R19, RZ, RZ, -R19 ;  /* 0x000000ffff13a224 */ /* 0x000fe200078e0a13 */
[----:B------:R-:W-:Y:S01]  /*16a0*/  ISETP.GT.U32.AND P2, PT, R5, R23, PT ;  /* 0x000000170500720c */ /* 0x000fe20003f44070 */
[----:B------:R-:W-:Y:S01]  /*16b0*/  @!P4 IMAD.IADD R21, R21, 0x1, -R5 ;  /* 0x000000011515c824 */ /* 0x000fe200078e0a05 */
[----:B------:R-:W-:Y:S01]  /*16c0*/  ISETP.GE.AND P4, PT, R30, RZ, PT ;  /* 0x000000ff1e00720c */ /* 0x000fe20003f86270 */
[----:B------:R-:W-:-:S04]  /*16d0*/  IMAD.HI.U32 R27, R6, R29, RZ ;  /* 0x0000001d061b7227 */ /* 0x000fc800078e00ff */
[----:B------:R-:W-:Y:S02]  /*16e0*/  @!P6 IMAD.IADD R25, R25, 0x1, -R5 ;  /* 0x000000011919e824 */ /* 0x000fe400078e0a05 */
[----:B------:R-:W-:Y:S02]  /*16f0*/  @!P0 IMAD.MOV R21, RZ, RZ, -R21 ;  /* 0x000000ffff158224 */ /* 0x000fe400078e0a15 */
[--C-:B------:R-:W-:Y:S01]  /*1700*/  @!P1 IMAD.IADD R24, R24, 0x1, -R5.reuse ;  /* 0x0000000118189824 */ /* 0x100fe200078e0a05 */
[----:B------:R-:W-:Y:S01]  /*1710*/  ISETP.GT.U32.AND P0, PT, R5, R25, PT ;  /* 0x000000190500720c */ /* 0x000fe20003f04070 */
[----:B------:R-:W-:Y:S01]  /*1720*/  @!P2 IMAD.IADD R23, R23, 0x1, -R5 ;  /* 0x000000011717a824 */ /* 0x000fe200078e0a05 */
[----:B------:R-:W-:Y:S01]  /*1730*/  ISETP.GE.AND P2, PT, R31, RZ, PT ;  /* 0x000000ff1f00720c */ /* 0x000fe20003f46270 */
[----:B------:R-:W-:Y:S01]  /*1740*/  IMAD.MOV R30, RZ, RZ, -R27 ;  /* 0x000000ffff1e7224 */ /* 0x000fe200078e0a1b */
[----:B------:R-:W-:Y:S01]  /*1750*/  ISETP.GE.AND P1, PT, R32, RZ, PT ;  /* 0x000000ff2000720c */ /* 0x000fe20003f26270 */
[----:B------:R-:W-:Y:S01]  /*1760*/  VIADD R32, R2, 0x2a ;  /* 0x0000002a02207836 */ /* 0x000fe20000000000 */
[C---:B------:R-:W-:Y:S01]  /*1770*/  ISETP.GT.U32.AND P6, PT, R5.reuse, R24, PT ;  /* 0x000000180500720c */ /* 0x040fe20003fc4070 */
[----:B------:R-:W-:Y:S01]  /*1780*/  IMAD.MOV R26, RZ, RZ, -R26 ;  /* 0x000000ffff1a7224 */ /* 0x000fe200078e0a1a */
[----:B------:R-:W-:Y:S01]  /*1790*/  IABS R31, R35 ;  /* 0x00000023001f7213 */ /* 0x000fe20000000000 */
[C---:B------:R-:W-:Y:S01]  /*17a0*/  IMAD R27, R5.reuse, R30, R29 ;  /* 0x0000001e051b7224 */ /* 0x040fe200078e021d */
[----:B------:R-:W-:Y:S01]  /*17b0*/  IABS R30, R32 ;  /* 0x00000020001e7213 */ /* 0x000fe20000000000 */
[----:B------:R-:W-:-:S02]  /*17c0*/  IMAD R26, R5, R26, R28 ;  /* 0x0000001a051a7224 */ /* 0x000fc400078e021c */
[----:B------:R-:W-:-:S04]  /*17d0*/  IMAD.HI.U32 R29, R6, R31, RZ ;  /* 0x0000001f061d7227 */ /* 0x000fc800078e00ff */
[----:B------:R-:W-:Y:S01]  /*17e0*/  @!P4 IMAD.MOV R23, RZ, RZ, -R23 ;  /* 0x000000ffff17c224 */ /* 0x000fe200078e0a17 */
[----:B------:R-:W-:Y:S01]  /*17f0*/  ISETP.GT.U32.AND P4, PT, R5, R27, PT ;  /* 0x0000001b0500720c */ /* 0x000fe20003f84070 */
[----:B------:R-:W-:Y:S01]  /*1800*/  @!P0 IMAD.IADD R25, R25, 0x1, -R5 ;  /* 0x0000000119198824 */ /* 0x000fe200078e0a05 */
[----:B------:R-:W-:Y:S01]  /*1810*/  ISETP.GE.AND P0, PT, R32, RZ, PT ;  /* 0x000000ff2000720c */ /* 0x000fe20003f06270 */
[----:B------:R-:W-:Y:S01]  /*1820*/  @!P5 IMAD.MOV R20, RZ, RZ, -R20 ;  /* 0x000000ffff14d224 */ /* 0x000fe200078e0a14 */
[----:B------:R-:W-:Y:S01]  /*1830*/  ISETP.GT.U32.AND P5, PT, R5, R26, PT ;  /* 0x0000001a0500720c */ /* 0x000fe20003fa4070 */
[----:B------:R-:W-:Y:S02]  /*1840*/  IMAD.MOV R32, RZ, RZ, -R29 ;  /* 0x000000ffff207224 */ /* 0x000fe400078e0a1d */
[----:B------:R-:W-:-:S04]  /*1850*/  IMAD.HI.U32 R28, R6, R30, RZ ;  /* 0x0000001e061c7227 */ /* 0x000fc800078e00ff */
[----:B------:R-:W-:Y:S01]  /*1860*/  @!P6 IMAD.IADD R24, R24, 0x1, -R5 ;  /* 0x000000011818e824 */ /* 0x000fe200078e0a05 */
[----:B------:R-:W-:Y:S01]  /*1870*/  ISETP.GE.AND P6, PT, R34, RZ, PT ;  /* 0x000000ff2200720c */ /* 0x000fe20003fc6270 */
[C---:B------:R-:W-:Y:S02]  /*1880*/  IMAD R29, R5.reuse, R32, R31 ;  /* 0x00000020051d7224 */ /* 0x040fe400078e021f */
[----:B------:R-:W-:Y:S02]  /*1890*/  IMAD.MOV R28, RZ, RZ, -R28 ;  /* 0x000000ffff1c7224 */ /* 0x000fe400078e0a1c */
[----:B------:R-:W-:Y:S02]  /*18a0*/  VIADD R34, R2, 0x28 ;  /* 0x0000002802227836 */ /* 0x000fe40000000000 */
[----:B------:R-:W-:Y:S01]  /*18b0*/  @!P1 IMAD.MOV R25, RZ, RZ, -R25 ;  /* 0x000000ffff199224 */ /* 0x000fe200078e0a19 */
[C---:B------:R-:W-:Y:S01]  /*18c0*/  ISETP.GT.U32.AND P1, PT, R5.reuse, R29, PT ;  /* 0x0000001d0500720c */ /* 0x040fe20003f24070 */
[----:B------:R-:W-:Y:S01]  /*18d0*/  IMAD R28, R5, R28, R30 ;  /* 0x0000001c051c7224 */ /* 0x000fe200078e021e */
[----:B------:R-:W-:Y:S01]  /*18e0*/  IABS R30, R34 ;  /* 0x00000022001e7213 */ /* 0x000fe20000000000 */
[----:B------:R-:W-:-:S02]  /*18f0*/  @!P4 IMAD.IADD R27, R27, 0x1, -R5 ;  /* 0x000000011b1bc824 */ /* 0x000fc400078e0a05 */
[----:B------:R-:W-:Y:S02]  /*1900*/  @!P5 IMAD.IADD R26, R26, 0x1, -R5 ;  /* 0x000000011a1ad824 */ /* 0x000fe400078e0a05 */
[----:B------:R-:W-:Y:S01]  /*1910*/  IMAD.MOV.U32 R31, RZ, RZ, R30 ;  /* 0x000000ffff1f7224 */ /* 0x000fe200078e001e */
[C---:B------:R-:W-:Y:S01]  /*1920*/  ISETP.GT.U32.AND P4, PT, R5.reuse, R27, PT ;  /* 0x0000001b0500720c */ /* 0x040fe20003f84070 */
[----:B------:R-:W-:Y:S01]  /*1930*/  @!P2 IMAD.MOV R24, RZ, RZ, -R24 ;  /* 0x000000ffff18a224 */ /* 0x000fe200078e0a18 */
[C---:B------:R-:W-:Y:S01]  /*1940*/  ISETP.GT.U32.AND P2, PT, R5.reuse, R28, PT ;  /* 0x0000001c0500720c */ /* 0x040fe20003f44070 */
[----:B------:R-:W-:Y:S01]  /*1950*/  IMAD.HI.U32 R30, R6, R31, RZ ;  /* 0x0000001f061e7227 */ /* 0x000fe200078e00ff */
[----:B------:R-:W-:-:S03]  /*1960*/  ISETP.GT.U32.AND P5, PT, R5, R26, PT ;  /* 0x0000001a0500720c */ /* 0x000fc60003fa4070 */
[----:B------:R-:W-:Y:S01]  /*1970*/  @!P3 IMAD.MOV R22, RZ, RZ, -R22 ;  /* 0x000000ffff16b224 */ /* 0x000fe200078e0a16 */
[----:B------:R-:W-:Y:S01]  /*1980*/  ISETP.GE.AND P3, PT, R33, RZ, PT ;  /* 0x000000ff2100720c */ /* 0x000fe20003f66270 */
[--C-:B------:R-:W-:Y:S01]  /*1990*/  @!P1 IMAD.IADD R29, R29, 0x1, -R5.reuse ;  /* 0x000000011d1d9824 */ /* 0x100fe200078e0a05 */
[----:B------:R-:W-:Y:S01]  /*19a0*/  IABS R33, R36 ;  /* 0x0000002400217213 */ /* 0x000fe20000000000 */
[----:B------:R-:W-:Y:S02]  /*19b0*/  IMAD.MOV R30, RZ, RZ, -R30 ;  /* 0x000000ffff1e7224 */ /* 0x000fe400078e0a1e */
[----:B------:R-:W-:Y:S01]  /*19c0*/  @!P4 IMAD.IADD R27, R27, 0x1, -R5 ;  /* 0x000000011b1bc824 */ /* 0x000fe200078e0a05 */
[C---:B------:R-:W-:Y:S01]  /*19d0*/  ISETP.GT.U32.AND P1, PT, R5.reuse, R29, PT ;  /* 0x0000001d0500720c */ /* 0x040fe20003f24070 */
[----:B------:R-:W-:Y:S01]  /*19e0*/  IMAD R30, R5, R30, R31 ;  /* 0x0000001e051e7224 */ /* 0x000fe200078e021f */
[----:B------:R-:W-:Y:S01]  /*19f0*/  ISETP.GE.AND P4, PT, R34, RZ, PT ;  /* 0x000000ff2200720c */ /* 0x000fe20003f86270 */
[----:B------:R-:W-:-:S04]  /*1a00*/  IMAD.HI.U32 R31, R6, R33, RZ ;  /* 0x00000021061f7227 */ /* 0x000fc800078e00ff */
[--C-:B------:R-:W-:Y:S02]  /*1a10*/  @!P2 IMAD.IADD R28, R28, 0x1, -R5.reuse ;  /* 0x000000011c1ca824 */ /* 0x100fe400078e0a05 */
[----:B------:R-:W-:Y:S01]  /*1a20*/  @!P5 IMAD.IADD R26, R26, 0x1, -R5 ;  /* 0x000000011a1ad824 */ /* 0x000fe200078e0a05 */
[----:B------:R-:W-:Y:S01]  /*1a30*/  ISETP.GE.AND P5, PT, R35, RZ, PT ;  /* 0x000000ff2300720c */ /* 0x000fe20003fa6270 */
[----:B------:R-:W-:Y:S01]  /*1a40*/  IMAD.MOV R34, RZ, RZ, -R31 ;  /* 0x000000ffff227224 */ /* 0x000fe200078e0a1f */
[C---:B------:R-:W-:Y:S01]  /*1a50*/  ISETP.GT.U32.AND P2, PT, R5.reuse, R28, PT ;  /* 0x0000001c0500720c */ /* 0x040fe20003f44070 */
[----:B------:R-:W-:Y:S01]  /*1a60*/  @!P3 IMAD.MOV R26, RZ, RZ, -R26 ;  /* 0x000000ffff1ab224 */ /* 0x000fe200078e0a1a */
[C---:B------:R-:W-:Y:S01]  /*1a70*/  ISETP.GT.U32.AND P3, PT, R5.reuse, R30, PT ;  /* 0x0000001e0500720c */ /* 0x040fe20003f64070 */
[----:B------:R-:W-:Y:S01]  /*1a80*/  IMAD R31, R5, R34, R33 ;  /* 0x00000022051f7224 */ /* 0x000fe200078e0221 */
[----:B------:R-:W-:Y:S01]  /*1a90*/  IABS R35, R37 ;  /* 0x0000002500237213 */ /* 0x000fe20000000000 */
[----:B------:R-:W-:-:S02]  /*1aa0*/  @!P1 IMAD.IADD R29, R29, 0x1, -R5 ;  /* 0x000000011d1d9824 */ /* 0x000fc400078e0a05 */
[----:B------:R-:W-:Y:S01]  /*1ab0*/  VIADD R33, R2, 0x25 ;  /* 0x0000002502217836 */ /* 0x000fe20000000000 */
[----:B------:R-:W-:Y:S01]  /*1ac0*/  ISETP.GT.U32.AND P1, PT, R5, R31, PT ;  /* 0x0000001f0500720c */ /* 0x000fe20003f24070 */
[----:B------:R-:W-:Y:S01]  /*1ad0*/  @!P6 IMAD.MOV R27, RZ, RZ, -R27 ;  /* 0x000000ffff1be224 */ /* 0x000fe200078e0a1b */
[----:B------:R-:W-:Y:S01]  /*1ae0*/  ISETP.GE.AND P6, PT, R36, RZ, PT ;  /* 0x000000ff2400720c */ /* 0x000fe20003fc6270 */
[----:B------:R-:W-:Y:S01]  /*1af0*/  IMAD.HI.U32 R32, R6, R35, RZ ;  /* 0x0000002306207227 */ /* 0x000fe200078e00ff */
[----:B------:R-:W-:-:S03]  /*1b00*/  IABS R36, R33 ;  /* 0x0000002100247213 */ /* 0x000fc60000000000 */
[--C-:B------:R-:W-:Y:S01]  /*1b10*/  @!P2 IMAD.IADD R28, R28, 0x1, -R5.reuse ;  /* 0x000000011c1ca824 */ /* 0x100fe200078e0a05 */
[----:B------:R-:W-:Y:S01]  /*1b20*/  ISETP.GE.AND P2, PT, R37, RZ, PT ;  /* 0x000000ff2500720c */ /* 0x000fe20003f46270 */
[--C-:B------:R-:W-:Y:S02]  /*1b30*/  @!P3 IMAD.IADD R30, R30, 0x1, -R5.reuse ;  /* 0x000000011e1eb824 */ /* 0x100fe400078e0a05 */
[----:B------:R-:W-:Y:S01]  /*1b40*/  @!P0 IMAD.MOV R28, RZ, RZ, -R28 ;  /* 0x000000ffff1c8224 */ /* 0x000fe200078e0a1c */
[----:B------:R-:W-:Y:S01]  /*1b50*/  ISETP.GE.AND P0, PT, R33, RZ, PT ;  /* 0x000000ff2100720c */ /* 0x000fe20003f06270 */
[----:B------:R-:W-:Y:S01]  /*1b60*/  VIADD R33, R2, 0x24 ;  /* 0x0000002402217836 */ /* 0x000fe20000000000 */
[----:B------:R-:W-:Y:S01]  /*1b70*/  ISETP.GT.U32.AND P3, PT, R5, R30, PT ;  /* 0x0000001e0500720c */ /* 0x000fe20003f64070 */
[----:B------:R-:W-:Y:S02]  /*1b80*/  @!P1 IMAD.IADD R31, R31, 0x1, -R5 ;  /* 0x000000011f1f9824 */ /* 0x000fe400078e0a05 */
[----:B------:R-:W-:Y:S01]  /*1b90*/  @!P5 IMAD.MOV R29, RZ, RZ, -R29 ;  /* 0x000000ffff1dd224 */ /* 0x000fe200078e0a1d */
[----:B------:R-:W-:Y:S01]  /*1ba0*/  ISETP.GE.AND P5, PT, R33, RZ, PT ;  /* 0x000000ff2100720c */ /* 0x000fe20003fa6270 */
[----:B------:R-:W-:Y:S01]  /*1bb0*/  IMAD.MOV R32, RZ, RZ, -R32 ;  /* 0x000000ffff207224 */ /* 0x000fe200078e0a20 */
[----:B------:R-:W-:Y:S01]  /*1bc0*/  IABS R37, R33 ;  /* 0x0000002100257213 */ /* 0x000fe20000000000 */
[----:B------:R-:W-:Y:S01]  /*1bd0*/  IMAD.HI.U32 R33, R6, R36, RZ ;  /* 0x0000002406217227 */ /* 0x000fe200078e00ff */
[----:B------:R-:W-:-:S03]  /*1be0*/  ISETP.GT.U32.AND P1, PT, R5, R31, PT ;  /* 0x0000001f0500720c */ /* 0x000fc60003f24070 */
[C---:B------:R-:W-:Y:S02]  /*1bf0*/  IMAD R32, R5.reuse, R32, R35 ;  /* 0x0000002005207224 */ /* 0x040fe400078e0223 */
[----:B------:R-:W-:Y:S02]  /*1c00*/  IMAD.MOV R33, RZ, RZ, -R33 ;  /* 0x000000ffff217224 */ /* 0x000fe400078e0a21 */
[----:B------:R-:W-:Y:S01]  /*1c10*/  @!P3 IMAD.IADD R30, R30, 0x1, -R5 ;  /* 0x000000011e1eb824 */ /* 0x000fe200078e0a05 */
[C---:B------:R-:W-:Y:S01]  /*1c20*/  ISETP.GT.U32.AND P3, PT, R5.reuse, R32, PT ;  /* 0x000000200500720c */ /* 0x040fe20003f64070 */
[----:B------:R-:W-:Y:S02]  /*1c30*/  IMAD R33, R5, R33, R36 ;  /* 0x0000002105217224 */ /* 0x000fe400078e0224 */
[----:B------:R-:W-:-:S04]  /*1c40*/  IMAD.HI.U32 R35, R6, R38, RZ ;  /* 0x0000002606237227 */ /* 0x000fc800078e00ff */
[----:B------:R-:W-:Y:S01]  /*1c50*/  @!P1 IMAD.IADD R31, R31, 0x1, -R5 ;  /* 0x000000011f1f9824 */ /* 0x000fe200078e0a05 */
[----:B------:R-:W-:Y:S01]  /*1c60*/  ISETP.GT.U32.AND P1, PT, R5, R33, PT ;  /* 0x000000210500720c */ /* 0x000fe20003f24070 */
[----:B------:R-:W-:Y:S02]  /*1c70*/  IMAD.MOV R35, RZ, RZ, -R35 ;  /* 0x000000ffff237224 */ /* 0x000fe400078e0a23 */
[----:B------:R-:W-:-:S04]  /*1c80*/  IMAD.HI.U32 R34, R6, R37, RZ ;  /* 0x0000002506227227 */ /* 0x000fc800078e00ff */
[--C-:B------:R-:W-:Y:S02]  /*1c90*/  @!P3 IMAD.IADD R32, R32, 0x1, -R5.reuse ;  /* 0x000000012020b824 */ /* 0x100fe400078e0a05 */
[C---:B------:R-:W-:Y:S01]  /*1ca0*/  IMAD R35, R5.reuse, R35, R38 ;  /* 0x0000002305237224 */ /* 0x040fe200078e0226 */
[----:B------:R-:W-:Y:S01]  /*1cb0*/  IABS R38, R42 ;  /* 0x0000002a00267213 */ /* 0x000fe20000000000 */
[----:B------:R-:W-:Y:S01]  /*1cc0*/  IMAD.MOV R34, RZ, RZ, -R34 ;  /* 0x000000ffff227224 */ /* 0x000fe200078e0a22 */
[----:B------:R-:W-:Y:S01]  /*1cd0*/  ISETP.GT.U32.AND P3, PT, R5, R32, PT ;  /* 0x000000200500720c */ /* 0x000fe20003f64070 */
[----:B------:R-:W-:Y:S02]  /*1ce0*/  @!P1 IMAD.IADD R33, R33, 0x1, -R5 ;  /* 0x0000000121219824 */ /* 0x000fe400078e0a05 */
[----:B------:R-:W-:-:S03]  /*1cf0*/  IMAD.HI.U32 R36, R6, R38, RZ ;  /* 0x0000002606247227 */ /* 0x000fc600078e00ff */
[C---:B------:R-:W-:Y:S01]  /*1d00*/  ISETP.GT.U32.AND P1, PT, R5.reuse, R33, PT ;  /* 0x000000210500720c */ /* 0x040fe20003f24070 */
[----:B------:R-:W-:Y:S02]  /*1d10*/  IMAD.MOV R36, RZ, RZ, -R36 ;  /* 0x000000ffff247224 */ /* 0x000fe400078e0a24 */
[C---:B------:R-:W-:Y:S02]  /*1d20*/  IMAD R34, R5.reuse, R34, R37 ;  /* 0x0000002205227224 */ /* 0x040fe400078e0225 */
[C---:B------:R-:W-:Y:S02]  /*1d30*/  IMAD R36, R5.reuse, R36, R38 ;  /* 0x0000002405247224 */ /* 0x040fe400078e0226 */
[----:B------:R-:W-:Y:S01]  /*1d40*/  @!P3 IMAD.IADD R32, R32, 0x1, -R5 ;  /* 0x000000012020b824 */ /* 0x000fe200078e0a05 */
[----:B------:R-:W-:Y:S01]  /*1d50*/  ISETP.GT.U32.AND P3, PT, R5, R35, PT ;  /* 0x000000230500720c */ /* 0x000fe20003f64070 */
[----:B------:R-:W-:Y:S01]  /*1d60*/  @!P4 IMAD.MOV R30, RZ, RZ, -R30 ;  /* 0x000000ffff1ec224 */ /* 0x000fe200078e0a1e */
[----:B------:R-:W-:Y:S01]  /*1d70*/  ISETP.GE.AND P4, PT, R39, RZ, PT ;  /* 0x000000ff2700720c */ /* 0x000fe20003f86270 */
[----:B------:R-:W-:Y:S01]  /*1d80*/  @!P6 IMAD.MOV R31, RZ, RZ, -R31 ;  /* 0x000000ffff1fe224 */ /* 0x000fe200078e0a1f */
[----:B------:R-:W-:Y:S01]  /*1d90*/  ISETP.GT.U32.AND P6, PT, R5, R34, PT ;  /* 0x000000220500720c */ /* 0x000fe20003fc4070 */
[----:B------:R-:W-:Y:S01]  /*1da0*/  @!P1 IMAD.IADD R33, R33, 0x1, -R5 ;  /* 0x0000000121219824 */ /* 0x000fe200078e0a05 */
[----:B------:R-:W-:Y:S01]  /*1db0*/  ISETP.GT.U32.AND P1, PT, R5, R36, PT ;  /* 0x000000240500720c */ /* 0x000fe20003f24070 */
[----:B------:R-:W-:Y:S01]  /*1dc0*/  @!P2 IMAD.MOV R32, RZ, RZ, -R32 ;  /* 0x000000ffff20a224 */ /* 0x000fe200078e0a20 */
[----:B------:R-:W-:Y:S01]  /*1dd0*/  IABS R39, R43 ;  /* 0x0000002b00277213 */ /* 0x000fe20000000000 */
[----:B------:R-:W-:Y:S01]  /*1de0*/  @!P0 IMAD.MOV R33, RZ, RZ, -R33 ;  /* 0x000000ffff218224 */ /* 0x000fe200078e0a21 */
[----:B------:R-:W-:Y:S01]  /*1df0*/  ISETP.GE.AND P0, PT, R43, RZ, PT ;  /* 0x000000ff2b00720c */ /* 0x000fe20003f06270 */
[----:B------:R-:W-:Y:S01]  /*1e00*/  VIADD R43, R2, 0x1e ;  /* 0x0000001e022b7836 */ /* 0x000fe20000000000 */
[----:B------:R-:W-:Y:S01]  /*1e10*/  ISETP.GE.AND P2, PT, R42, RZ, PT ;  /* 0x000000ff2a00720c */ /* 0x000fe20003f46270 */
[----:B------:R-:W-:-:S03]  /*1e20*/  IMAD.HI.U32 R37, R6, R39, RZ ;  /* 0x0000002706257227 */ /* 0x000fc600078e00ff */
[----:B------:R-:W-:Y:S01]  /*1e30*/  IABS R42, R43 ;  /* 0x0000002b002a7213 */ /* 0x000fe20000000000 */
[----:B------:R-:W-:Y:S02]  /*1e40*/  @!P3 IMAD.IADD R35, R35, 0x1, -R5 ;  /* 0x000000012323b824 */ /* 0x000fe400078e0a05 */
[----:B------:R-:W-:Y:S02]  /*1e50*/  IMAD.MOV R38, RZ, RZ, -R37 ;  /* 0x000000ffff267224 */ /* 0x000fe400078e0a25 */
[----:B------:R-:W-:Y:S01]  /*1e60*/  @!P1 IMAD.IADD R36, R36, 0x1, -R5 ;  /* 0x0000000124249824 */ /* 0x000fe200078e0a05 */
[----:B------:R-:W-:Y:S01]  /*1e70*/  ISETP.GT.U32.AND P3, PT, R5, R35, PT ;  /* 0x000000230500720c */ /* 0x000fe20003f64070 */
[----:B------:R-:W-:-:S03]  /*1e80*/  IMAD.HI.U32 R37, R6, R40, RZ ;  /* 0x0000002806257227 */ /* 0x000fc600078e00ff */
[C---:B------:R-:W-:Y:S01]  /*1e90*/  ISETP.GT.U32.AND P1, PT, R5.reuse, R36, PT ;  /* 0x000000240500720c */ /* 0x040fe20003f24070 */
[----:B------:R-:W-:Y:S02]  /*1ea0*/  @!P6 IMAD.IADD R34, R34, 0x1, -R5 ;  /* 0x000000012222e824 */ /* 0x000fe400078e0a05 */
[C---:B------:R-:W-:Y:S02]  /*1eb0*/  IMAD R39, R5.reuse, R38, R39 ;  /* 0x0000002605277224 */ /* 0x040fe400078e0227 */
[----:B------:R-:W-:Y:S01]  /*1ec0*/  IMAD.MOV R38, RZ, RZ, -R37 ;  /* 0x000000ffff267224 */ /* 0x000fe200078e0a25 */
[----:B------:R-:W-:Y:S01]  /*1ed0*/  ISETP.GT.U32.AND P6, PT, R5, R34, PT ;  /* 0x000000220500720c */ /* 0x000fe20003fc4070 */
[----:B------:R-:W-:-:S04]  /*1ee0*/  IMAD.HI.U32 R37, R6, R41, RZ ;  /* 0x0000002906257227 */ /* 0x000fc800078e00ff */
[----:B------:R-:W-:Y:S02]  /*1ef0*/  IMAD R38, R5, R38, R40 ;  /* 0x0000002605267224 */ /* 0x000fe400078e0228 */
[----:B------:R-:W-:Y:S02]  /*1f00*/  IMAD.MOV R40, RZ, RZ, -R37 ;  /* 0x000000ffff287224 */ /* 0x000fe400078e0a25 */
[----:B------:R-:W-:Y:S01]  /*1f10*/  @!P3 IMAD.IADD R35, R35, 0x1, -R5 ;  /* 0x000000012323b824 */ /* 0x000fe200078e0a05 */
[C---:B------:R-:W-:Y:S01]  /*1f20*/  ISETP.GT.U32.AND P3, PT, R5.reuse, R38, PT ;  /* 0x000000260500720c */ /* 0x040fe20003f64070 */
[C---:B------:R-:W-:Y:S02]  /*1f30*/  IMAD R37, R5.reuse, R40, R41 ;  /* 0x0000002805257224 */ /* 0x040fe400078e0229 */
[--C-:B------:R-:W-:Y:S02]  /*1f40*/  @!P1 IMAD.IADD R36, R36, 0x1, -R5.reuse ;  /* 0x0000000124249824 */ /* 0x100fe400078e0a05 */
[----:B------:R-:W-:Y:S01]  /*1f50*/  @!P6 IMAD.IADD R34, R34, 0x1, -R5 ;  /* 0x000000012222e824 */ /* 0x000fe200078e0a05 */
[C---:B------:R-:W-:Y:S01]  /*1f60*/  ISETP.GT.U32.AND P1, PT, R5.reuse, R37, PT ;  /* 0x000000250500720c */ /* 0x040fe20003f24070 */
[----:B------:R-:W-:Y:S01]  /*1f70*/  IMAD.MOV.U32 R41, RZ, RZ, R42 ;  /* 0x000000ffff297224 */ /* 0x000fe200078e002a */
[----:B------:R-:W-:Y:S01]  /*1f80*/  ISETP.GT.U32.AND P6, PT, R5, R39, PT ;  /* 0x000000270500720c */ /* 0x000fe20003fc4070 */
[----:B------:R-:W-:Y:S01]  /*1f90*/  @!P5 IMAD.MOV R34, RZ, RZ, -R34 ;  /* 0x000000ffff22d224 */ /* 0x000fe200078e0a22 */
[----:B------:R-:W-:Y:S01]  /*1fa0*/  ISETP.GE.AND P5, PT, R45, RZ, PT ;  /* 0x000000ff2d00720c */ /* 0x000fe20003fa6270 */
[----:B------:R-:W-:-:S02]  /*1fb0*/  VIADD R45, R2, 0x1d ;  /* 0x0000001d022d7836 */ /* 0x000fc40000000000 */
[--C-:B------:R-:W-:Y:S02]  /*1fc0*/  @!P3 IMAD.IADD R38, R38, 0x1, -R5.reuse ;  /* 0x000000012626b824 */ /* 0x100fe400078e0a05 */
[----:B------:R-:W-:Y:S01]  /*1fd0*/  IMAD.HI.U32 R40, R6, R41, RZ ;  /* 0x0000002906287227 */ /* 0x000fe200078e00ff */
[----:B------:R-:W-:Y:S02]  /*1fe0*/  IABS R42, R45 ;  /* 0x0000002d002a7213 */ /* 0x000fe40000000000 */
[----:B------:R-:W-:Y:S01]  /*1ff0*/  ISETP.GT.U32.AND P3, PT, R5, R38, PT ;  /* 0x000000260500720c */ /* 0x000fe20003f64070 */
[--C-:B------:R-:W-:Y:S02]  /*2000*/  @!P1 IMAD.IADD R37, R37, 0x1, -R5.reuse ;  /* 0x0000000125259824 */ /* 0x100fe400078e0a05 */
[----:B------:R-:W-:Y:S02]  /*2010*/  IMAD.MOV R40, RZ, RZ, -R40 ;  /* 0x000000ffff287224 */ /* 0x000fe400078e0a28 */
[----:B------:R-:W-:Y:S01]  /*2020*/  @!P6 IMAD.IADD R39, R39, 0x1, -R5 ;  /* 0x000000012727e824 */ /* 0x000fe200078e0a05 */
[C---:B------:R-:W-:Y:S01]  /*2030*/  ISETP.GT.U32.AND P1, PT, R5.reuse, R37, PT ;  /* 0x000000250500720c */ /* 0x040fe20003f24070 */
[----:B------:R-:W-:-:S02]  /*2040*/  IMAD R41, R5, R40, R41 ;  /* 0x0000002805297224 */ /* 0x000fc400078e0229 */
[----:B------:R-:W-:Y:S01]  /*2050*/  IMAD.HI.U32 R40, R6, R42, RZ ;  /* 0x0000002a06287227 */ /* 0x000fe200078e00ff */
[----:B------:R-:W-:-:S03]  /*2060*/  ISETP.GT.U32.AND P6, PT, R5, R39, PT ;  /* 0x000000270500720c */ /* 0x000fc60003fc4070 */
[----:B------:R-:W-:Y:S02]  /*2070*/  IMAD.MOV R40, RZ, RZ, -R40 ;  /* 0x000000ffff287224 */ /* 0x000fe400078e0a28 */
[--C-:B------:R-:W-:Y:S01]  /*2080*/  @!P3 IMAD.IADD R38, R38, 0x1, -R5.reuse ;  /* 0x000000012626b824 */ /* 0x100fe200078e0a05 */
[C---:B------:R-:W-:Y:S01]  /*2090*/  ISETP.GT.U32.AND P3, PT, R5.reuse, R41, PT ;  /* 0x000000290500720c */ /* 0x040fe20003f64070 */
[----:B------:R-:W-:Y:S02]  /*20a0*/  IMAD R40, R5, R40, R42 ;  /* 0x0000002805287224 */ /* 0x000fe400078e022a */
[----:B------:R-:W-:Y:S02]  /*20b0*/  @!P1 IMAD.IADD R37, R37, 0x1, -R5 ;  /* 0x0000000125259824 */ /* 0x000fe400078e0a05 */
[----:B------:R-:W-:Y:S01]  /*20c0*/  @!P4 IMAD.MOV R35, RZ, RZ, -R35 ;  /* 0x000000ffff23c224 */ /* 0x000fe200078e0a23 */
[----:B------:R-:W-:Y:S01]  /*20d0*/  ISETP.GT.U32.AND P1, PT, R5, R40, PT ;  /* 0x000000280500720c */ /* 0x000fe20003f24070 */
[----:B------:R-:W-:Y:S01]  /*20e0*/  @!P6 IMAD.IADD R39, R39, 0x1, -R5 ;  /* 0x000000012727e824 */ /* 0x000fe200078e0a05 */
[----:B------:R-:W-:Y:S01]  /*20f0*/  ISETP.GE.AND P4, PT, R47, RZ, PT ;  /* 0x000000ff2f00720c */ /* 0x000fe20003f86270 */
[----:B------:R-:W-:Y:S01]  /*2100*/  VIADD R57, R2, 0x19 ;  /* 0x0000001902397836 */ /* 0x000fe20000000000 */
[----:B------:R-:W-:Y:S01]  /*2110*/  ISETP.GE.AND P6, PT, R43, RZ, PT ;  /* 0x000000ff2b00720c */ /* 0x000fe20003fc6270 */
[----:B------:R-:W-:Y:S01]  /*2120*/  IMAD.HI.U32 R43, R6, R49, RZ ;  /* 0x00000031062b7227 */ /* 0x000fe200078e00ff */
[----:B------:R-:W-:-:S02]  /*2130*/  IABS R47, R54 ;  /* 0x00000036002f7213 */ /* 0x000fc40000000000 */
[----:B------:R-:W-:Y:S01]  /*2140*/  IABS R53, R57 ;  /* 0x0000003900357213 */ /* 0x000fe20000000000 */
[----:B------:R-:W-:Y:S02]  /*2150*/  IMAD.MOV R50, RZ, RZ, -R43 ;  /* 0x000000ffff327224 */ /* 0x000fe400078e0a2b */
[----:B------:R-:W-:Y:S01]  /*2160*/  @!P3 IMAD.IADD R41, R41, 0x1, -R5 ;  /* 0x000000012929b824 */ /* 0x000fe200078e0a05 */
[----:B------:R-:W-:Y:S01]  /*2170*/  ISETP.GE.AND P3, PT, R45, RZ, PT ;  /* 0x000000ff2d00720c */ /* 0x000fe20003f66270 */
[C---:B------:R-:W-:Y:S02]  /*2180*/  IMAD R43, R5.reuse, R50, R49 ;  /* 0x00000032052b7224 */ /* 0x040fe400078e0231 */
[----:B------:R-:W-:Y:S01]  /*2190*/  @!P1 IMAD.IADD R40, R40, 0x1, -R5 ;  /* 0x0000000128289824 */ /* 0x000fe200078e0a05 */
[----:B------:R-:W-:Y:S01]  /*21a0*/  ISETP.GT.U32.AND P1, PT, R5, R41, PT ;  /* 0x000000290500720c */ /* 0x000fe20003f24070 */
[----:B------:R-:W-:-:S04]  /*21b0*/  IMAD.HI.U32 R45, R6, R52, RZ ;  /* 0x00000034062d7227 */ /* 0x000fc800078e00ff */
[----:B------:R-:W-:Y:S01]  /*21c0*/  @!P4 IMAD.MOV R37, RZ, RZ, -R37 ;  /* 0x000000ffff25c224 */ /* 0x000fe200078e0a25 */
[----:B------:R-:W-:Y:S01]  /*21d0*/  ISETP.GT.U32.AND P4, PT, R5, R43, PT ;  /* 0x0000002b0500720c */ /* 0x000fe20003f84070 */
[----:B------:R-:W-:Y:S02]  /*21e0*/  IMAD.MOV R45, RZ, RZ, -R45 ;  /* 0x000000ffff2d7224 */ /* 0x000fe400078e0a2d */
[----:B------:R-:W-:-:S04]  /*21f0*/  IMAD.HI.U32 R42, R6, R47, RZ ;  /* 0x0000002f062a7227 */ /* 0x000fc800078e00ff */
[----:B------:R-:W-:Y:S02]  /*2200*/  IMAD R45, R5, R45, R52 ;  /* 0x0000002d052d7224 */ /* 0x000fe400078e0234 */
[----:B------:R-:W-:Y:S02]  /*2210*/  IMAD.MOV R42, RZ, RZ, -R42 ;  /* 0x000000ffff2a7224 */ /* 0x000fe400078e0a2a */
[----:B------:R-:W-:Y:S02]  /*2220*/  IMAD.MOV.U32 R50, RZ, RZ, R53 ;  /* 0x000000ffff327224 */ /* 0x000fe400078e0035 */
[----:B------:R-:W-:Y:S01]  /*2230*/  @!P1 IMAD.IADD R41, R41, 0x1, -R5 ;  /* 0x0000000129299824 */ /* 0x000fe200078e0a05 */
[C---:B------:R-:W-:Y:S01]  /*2240*/  ISETP.GT.U32.AND P1, PT, R5.reuse, R45, PT ;  /* 0x0000002d0500720c */ /* 0x040fe20003f24070 */
[----:B------:R-:W-:Y:S02]  /*2250*/  IMAD R42, R5, R42, R47 ;  /* 0x0000002a052a7224 */ /* 0x000fe400078e022f */
[----:B------:R-:W-:-:S02]  /*2260*/  VIADD R49, R2, 0x18 ;  /* 0x0000001802317836 */ /* 0x000fc40000000000 */
[----:B------:R-:W-:-:S03]  /*2270*/  IMAD.HI.U32 R47, R6, R50, RZ ;  /* 0x00000032062f7227 */ /* 0x000fc600078e00ff */
[----:B------:R-:W-:Y:S01]  /*2280*/  IABS R52, R49 ;  /* 0x0000003100347213 */ /* 0x000fe20000000000 */
[----:B------:R-:W-:Y:S01]  /*2290*/  @!P2 IMAD.MOV R36, RZ, RZ, -R36 ;  /* 0x000000ffff24a224 */ /* 0x000fe200078e0a24 */
[----:B------:R-:W-:Y:S01]  /*22a0*/  ISETP.GT.U32.AND P2, PT, R5, R40, PT ;  /* 0x000000280500720c */ /* 0x000fe20003f44070 */
[----:B------:R-:W-:Y:S02]  /*22b0*/  @!P4 IMAD.IADD R43, R43, 0x1, -R5 ;  /* 0x000000012b2bc824 */ /* 0x000fe400078e0a05 */
[----:B------:R-:W-:Y:S02]  /*22c0*/  IMAD.MOV R47, RZ, RZ, -R47 ;  /* 0x000000ffff2f7224 */ /* 0x000fe400078e0a2f */
[----:B------:R-:W-:Y:S01]  /*22d0*/  @!P0 IMAD.MOV R39, RZ, RZ, -R39 ;  /* 0x000000ffff278224 */ /* 0x000fe200078e0a27 */
[C---:B------:R-:W-:Y:S01]  /*22e0*/  ISETP.GT.U32.AND P0, PT, R5.reuse, R42, PT ;  /* 0x0000002a0500720c */ /* 0x040fe20003f04070 */
[----:B------:R-:W-:Y:S01]  /*22f0*/  @!P6 IMAD.MOV R41, RZ, RZ, -R41 ;  /* 0x000000ffff29e224 */ /* 0x000fe200078e0a29 */
[C---:B------:R-:W-:Y:S01]  /*2300*/  ISETP.GT.U32.AND P6, PT, R5.reuse, R43, PT ;  /* 0x0000002b0500720c */ /* 0x040fe20003fc4070 */
[----:B------:R-:W-:-:S02]  /*2310*/  IMAD R50, R5, R47, R50 ;  /* 0x0000002f05327224 */ /* 0x000fc400078e0232 */
[----:B------:R-:W-:Y:S02]  /*2320*/  VIADD R53, R2, 0x17 ;  /* 0x0000001702357836 */ /* 0x000fe40000000000 */
[----:B------:R-:W-:-:S04]  /*2330*/  IMAD.HI.U32 R47, R6, R52, RZ ;  /* 0x00000034062f7227 */ /* 0x000fc800078e00ff */
[----:B------:R-:W-:Y:S01]  /*2340*/  @!P5 IMAD.MOV R38, RZ, RZ, -R38 ;  /* 0x000000ffff26d224 */ /* 0x000fe200078e0a26 */
[----:B------:R-:W-:Y:S01]  /*2350*/  ISETP.GE.AND P5, PT, R54, RZ, PT ;  /* 0x000000ff3600720c */ /* 0x000fe20003fa6270 */
[----:B------:R-:W-:Y:S01]  /*2360*/  @!P1 IMAD.IADD R45, R45, 0x1, -R5 ;  /* 0x000000012d2d9824 */ /* 0x000fe200078e0a05 */
[----:B------:R-:W-:Y:S01]  /*2370*/  IABS R54, R53 ;  /* 0x0000003500367213 */ /* 0x000fe20000000000 */
[----:B------:R-:W-:Y:S02]  /*2380*/  IMAD.MOV R47, RZ, RZ, -R47 ;  /* 0x000000ffff2f7224 */ /* 0x000fe400078e0a2f */
[----:B------:R-:W-:Y:S01]  /*2390*/  @!P2 IMAD.IADD R40, R40, 0x1, -R5 ;  /* 0x000000012828a824 */ /* 0x000fe200078e0a05 */
[----:B------:R-:W-:Y:S01]  /*23a0*/  ISETP.GE.AND P2, PT, R55, RZ, PT ;  /* 0x000000ff3700720c */ /* 0x000fe20003f46270 */
[C---:B------:R-:W-:Y:S01]  /*23b0*/  IMAD R52, R5.reuse, R47, R52 ;  /* 0x0000002f05347224 */ /* 0x040fe200078e0234 */
[----:B------:R-:W-:Y:S01]  /*23c0*/  ISETP.GT.U32.AND P1, PT, R5, R45, PT ;  /* 0x0000002d0500720c */ /* 0x000fe20003f24070 */
[----:B------:R-:W-:-:S04]  /*23d0*/  IMAD.HI.U32 R47, R6, R54, RZ ;  /* 0x00000036062f7227 */ /* 0x000fc800078e00ff */
[--C-:B------:R-:W-:Y:S01]  /*23e0*/  @!P0 IMAD.IADD R42, R42, 0x1, -R5.reuse ;  /* 0x000000012a2a8824 */ /* 0x100fe200078e0a05 */
[----:B------:R-:W-:Y:S01]  /*23f0*/  ISETP.GE.AND P0, PT, R56, RZ, PT ;  /* 0x000000ff3800720c */ /* 0x000fe20003f06270 */
[----:B------:R-:W-:Y:S01]  /*2400*/  @!P6 IMAD.IADD R43, R43, 0x1, -R5 ;  /* 0x000000012b2be824 */ /* 0x000fe200078e0a05 */
[----:B------:R-:W-:Y:S01]  /*2410*/  ISETP.GE.AND P6, PT, R49, RZ, PT ;  /* 0x000000ff3100720c */ /* 0x000fe20003fc6270 */
[----:B------:R-:W-:Y:S01]  /*2420*/  IMAD.MOV R49, RZ, RZ, -R47 ;  /* 0x000000ffff317224 */ /* 0x000fe200078e0a2f */
[C---:B------:R-:W-:Y:S01]  /*2430*/  ISETP.GT.U32.AND P4, PT, R5.reuse, R42, PT ;  /* 0x0000002a0500720c */ /* 0x040fe20003f84070 */
[----:B------:R-:W-:Y:S02]  /*2440*/  @!P2 IMAD.MOV R43, RZ, RZ, -R43 ;  /* 0x000000ffff2ba224 */ /* 0x000fe400078e0a2b */
[----:B------:R-:W-:Y:S02]  /*2450*/  IMAD R54, R5, R49, R54 ;  /* 0x0000003105367224 */ /* 0x000fe400078e0236 */
[----:B------:R-:W-:Y:S01]  /*2460*/  @!P1 IMAD.IADD R45, R45, 0x1, -R5 ;  /* 0x000000012d2d9824 */ /* 0x000fe200078e0a05 */
[C---:B------:R-:W-:Y:S01]  /*2470*/  ISETP.GT.U32.AND P1, PT, R5.reuse, R52, PT ;  /* 0x000000340500720c */ /* 0x040fe20003f24070 */
[----:B------:R-:W-:Y:S01]  /*2480*/  @!P3 IMAD.MOV R40, RZ, RZ, -R40 ;  /* 0x000000ffff28b224 */ /* 0x000fe200078e0a28 */
[C---:B------:R-:W-:Y:S01]  /*2490*/  ISETP.GT.U32.AND P2, PT, R5.reuse, R54, PT ;  /* 0x000000360500720c */ /* 0x040fe20003f44070 */
[----:B------:R-:W-:Y:S01]  /*24a0*/  VIADD R55, R2, 0x16 ;  /* 0x0000001602377836 */ /* 0x000fe20000000000 */
[----:B------:R-:W-:Y:S01]  /*24b0*/  ISETP.GT.U32.AND P3, PT, R5, R50, PT ;  /* 0x000000320500720c */ /* 0x000fe20003f64070 */
[----:B------:R-:W-:-:S02]  /*24c0*/  @!P0 IMAD.MOV R45, RZ, RZ, -R45 ;  /* 0x000000ffff2d8224 */ /* 0x000fc400078e0a2d */
[--C-:B------:R-:W-:Y:S01]  /*24d0*/  @!P4 IMAD.IADD R42, R42, 0x1, -R5.reuse ;  /* 0x000000012a2ac824 */ /* 0x100fe200078e0a05 */
[----:B------:R-:W-:Y:S01]  /*24e0*/  ISETP.GE.AND P4, PT, R57, RZ, PT ;  /* 0x000000ff3900720c */ /* 0x000fe20003f86270 */
[----:B------:R-:W-:Y:S01]  /*24f0*/  VIADD R57, R2, 0x14 ;  /* 0x0000001402397836 */ /* 0x000fe20000000000 */
[----:B------:R-:W-:Y:S01]  /*2500*/  IABS R56, R55 ;  /* 0x0000003700387213 */ /* 0x000fe20000000000 */
[----:B------:R-:W-:Y:S02]  /*2510*/  @!P5 IMAD.MOV R42, RZ, RZ, -R42 ;  /* 0x000000ffff2ad224 */ /* 0x000fe400078e0a2a */
[--C-:B------:R-:W-:Y:S01]  /*2520*/  @!P1 IMAD.IADD R52, R52, 0x1, -R5.reuse ;  /* 0x0000000134349824 */ /* 0x100fe200078e0a05 */
[----:B------:R-:W-:Y:S01]  /*2530*/  IABS R60, R57 ;  /* 0x00000039003c7213 */ /* 0x000fe20000000000 */
[----:B------:R-:W-:Y:S02]  /*2540*/  @!P2 IMAD.IADD R54, R54, 0x1, -R5 ;  /* 0x000000013636a824 */ /* 0x000fe400078e0a05 */
[----:B------:R-:W-:Y:S01]  /*2550*/  IMAD.HI.U32 R47, R6, R56, RZ ;  /* 0x00000038062f7227 */ /* 0x000fe200078e00ff */
[----:B------:R-:W-:-:S02]  /*2560*/  ISETP.GT.U32.AND P1, PT, R5, R52, PT ;  /* 0x000000340500720c */ /* 0x000fc40003f24070 */
[----:B------:R-:W-:Y:S01]  /*2570*/  ISETP.GT.U32.AND P2, PT, R5, R54, PT ;  /* 0x000000360500720c */ /* 0x000fe20003f44070 */
[----:B------:R-:W-:Y:S01]  /*2580*/  @!P3 IMAD.IADD R50, R50, 0x1, -R5 ;  /* 0x000000013232b824 */ /* 0x000fe200078e0a05 */
[----:B------:R-:W-:Y:S01]  /*2590*/  ISETP.GE.AND P3, PT, R53, RZ, PT ;  /* 0x000000ff3500720c */ /* 0x000fe20003f66270 */
[----:B------:R-:W-:Y:S02]  /*25a0*/  IMAD.MOV R47, RZ, RZ, -R47 ;  /* 0x000000ffff2f7224 */ /* 0x000fe400078e0a2f */
[----:B------:R-:W-:Y:S01]  /*25b0*/  IMAD.HI.U32 R49, R6, R60, RZ ;  /* 0x0000003c06317227 */ /* 0x000fe200078e00ff */
[----:B------:R-:W-:-:S03]  /*25c0*/  ISETP.GT.U32.AND P5, PT, R5, R50, PT ;  /* 0x000000320500720c */ /* 0x000fc60003fa4070 */
[C---:B------:R-:W-:Y:S02]  /*25d0*/  IMAD R56, R5.reuse, R47, R56 ;  /* 0x0000002f05387224 */ /* 0x040fe400078e0238 */
[----:B------:R-:W-:Y:S02]  /*25e0*/  VIADD R53, R2, 0x15 ;  /* 0x0000001502357836 */ /* 0x000fe40000000000 */
[----:B------:R-:W-:Y:S01]  /*25f0*/  IMAD.MOV R49, RZ, RZ, -R49 ;  /* 0x000000ffff317224 */ /* 0x000fe200078e0a31 */
[C---:B------:R-:W-:Y:S01]  /*2600*/  ISETP.GT.U32.AND P0, PT, R5.reuse, R56, PT ;  /* 0x000000380500720c */ /* 0x040fe20003f04070 */
[----:B------:R-:W-:Y:S01]  /*2610*/  @!P1 IMAD.IADD R52, R52, 0x1, -R5 ;  /* 0x0000000134349824 */ /* 0x000fe200078e0a05 */
[----:B------:R-:W-:Y:S01]  /*2620*/  IABS R58, R53 ;  /* 0x00000035003a7213 */ /* 0x000fe20000000000 */
[----:B------:R-:W-:Y:S01]  /*2630*/  IMAD R60, R5, R49, R60 ;  /* 0x00000031053c7224 */ /* 0x000fe200078e023c */
[----:B------:R-:W-:Y:S01]  /*2640*/  ISETP.GE.AND P1, PT, R53, RZ, PT ;  /* 0x000000ff3500720c */ /* 0x000fe20003f26270 */
[----:B------:R-:W-:-:S02]  /*2650*/  VIADD R61, R2, 0x12 ;  /* 0x00000012023d7836 */ /* 0x000fc40000000000 */
[----:B------:R-:W-:Y:S01]  /*2660*/  @!P2 IMAD.IADD R54, R54, 0x1, -R5 ;  /* 0x000000013636a824 */ /* 0x000fe200078e0a05 */
[----:B------:R-:W-:Y:S01]  /*2670*/  ISETP.GT.U32.AND P2, PT, R5, R60, PT ;  /* 0x0000003c0500720c */ /* 0x000fe20003f44070 */
[----:B------:R-:W-:Y:S02]  /*2680*/  VIADD R59, R2, 0x13 ;  /* 0x00000013023b7836 */ /* 0x000fe40000000000 */
[----:B------:R-:W-:-:S03]  /*2690*/  IMAD.HI.U32 R47, R6, R58, RZ ;  /* 0x0000003a062f7227 */ /* 0x000fc600078e00ff */
[----:B------:R-:W-:Y:S01]  /*26a0*/  IABS R53, R59 ;  /* 0x0000003b00357213 */ /* 0x000fe20000000000 */
[----:B------:R-:W-:Y:S01]  /*26b0*/  @!P5 IMAD.IADD R50, R50, 0x1, -R5 ;  /* 0x000000013232d824 */ /* 0x000fe200078e0a05 */
[----:B------:R-:W-:Y:S01]  /*26c0*/  ISETP.GE.AND P5, PT, R55, RZ, PT ;  /* 0x000000ff3700720c */ /* 0x000fe20003fa6270 */
[----:B------:R-:W-:Y:S01]  /*26d0*/  IMAD.MOV.U32 R73, RZ, RZ, R52 ;  /* 0x000000ffff497224 */ /* 0x000fe200078e0034 */
[----:B------:R-:W-:Y:S01]  /*26e0*/  IABS R55, R61 ;  /* 0x0000003d00377213 */ /* 0x000fe20000000000 */
[----:B------:R-:W-:Y:S02]  /*26f0*/  IMAD.MOV R47, RZ, RZ, -R47 ;  /* 0x000000ffff2f7224 */ /* 0x000fe400078e0a2f */
[----:B------:R-:W-:Y:S01]  /*2700*/  @!P6 IMAD.MOV R73, RZ, RZ, -R73 ;  /* 0x000000ffff49e224 */ /* 0x000fe200078e0a49 */
[----:B------:R-:W-:Y:S01]  /*2710*/  ISETP.GE.AND P6, PT, R57, RZ, PT ;  /* 0x000000ff3900720c */ /* 0x000fe20003fc6270 */
[----:B------:R-:W-:Y:S02]  /*2720*/  @!P0 IMAD.IADD R56, R56, 0x1, -R5 ;  /* 0x0000000138388824 */ /* 0x000fe400078e0a05 */
[----:B------:R-:W-:-:S02]  /*2730*/  IMAD R58, R5, R47, R58 ;  /* 0x0000002f053a7224 */ /* 0x000fc400078e023a */
[----:B------:R-:W-:Y:S01]  /*2740*/  IMAD.HI.U32 R49, R6, R55, RZ ;  /* 0x0000003706317227 */ /* 0x000fe200078e00ff */
[----:B------:R-:W-:-:S03]  /*2750*/  ISETP.GT.U32.AND P0, PT, R5, R56, PT ;  /* 0x000000380500720c */ /* 0x000fc60003f04070 */
[----:B------:R-:W-:Y:S02]  /*2760*/  VIADD R57, R2, 0x11 ;  /* 0x0000001102397836 */ /* 0x000fe40000000000 */
[----:B------:R-:W-:-:S04]  /*2770*/  IMAD.HI.U32 R47, R6, R53, RZ ;  /* 0x00000035062f7227 */ /* 0x000fc800078e00ff */
[----:B------:R-:W-:Y:S02]  /*2780*/  IMAD.MOV.U32 R71, RZ, RZ, R50 ;  /* 0x000000ffff477224 */ /* 0x000fe400078e0032 */
[----:B------:R-:W-:Y:S01]  /*2790*/  IMAD.MOV R52, RZ, RZ, -R49 ;  /* 0x000000ffff347224 */ /* 0x000fe200078e0a31 */
[----:B------:R-:W-:Y:S01]  /*27a0*/  IABS R49, R57 ;  /* 0x0000003900317213 */ /* 0x000fe20000000000 */
[----:B------:R-:W-:Y:S02]  /*27b0*/  @!P2 IMAD.IADD R60, R60, 0x1, -R5 ;  /* 0x000000013c3ca824 */ /* 0x000fe400078e0a05 */
[----:B------:R-:W-:Y:S02]  /*27c0*/  IMAD.MOV R50, RZ, RZ, -R47 ;  /* 0x000000ffff327224 */ /* 0x000fe400078e0a2f */
[----:B------:R-:W-:Y:S01]  /*27d0*/  @!P4 IMAD.MOV R71, RZ, RZ, -R71 ;  /* 0x000000ffff47c224 */ /* 0x000fe200078e0a47 */
[C---:B------:R-:W-:Y:S01]  /*27e0*/  ISETP.GT.U32.AND P2, PT, R5.reuse, R60, PT ;  /* 0x0000003c0500720c */ /* 0x040fe20003f44070 */
[C---:B------:R-:W-:Y:S01]  /*27f0*/  IMAD R50, R5.reuse, R50, R53 ;  /* 0x0000003205327224 */ /* 0x040fe200078e0235 */
[----:B------:R-:W-:Y:S01]  /*2800*/  ISETP.GT.U32.AND P4, PT, R5, R58, PT ;  /* 0x0000003a0500720c */ /* 0x000fe20003f84070 */
[----:B------:R-:W-:-:S02]  /*2810*/  IMAD.MOV.U32 R75, RZ, RZ, R54 ;  /* 0x000000ffff4b7224 */ /* 0x000fc400078e0036 */
[----:B------:R-:W-:-:S04]  /*2820*/  IMAD.HI.U32 R47, R6, R49, RZ ;  /* 0x00000031062f7227 */ /* 0x000fc800078e00ff */
[----:B------:R-:W-:Y:S01]  /*2830*/  @!P3 IMAD.MOV R75, RZ, RZ, -R75 ;  /* 0x000000ffff4bb224 */ /* 0x000fe200078e0a4b */
[----:B------:R-:W-:Y:S01]  /*2840*/  ISETP.GT.U32.AND P3, PT, R5, R50, PT ;  /* 0x000000320500720c */ /* 0x000fe20003f64070 */
[----:B------:R-:W-:Y:S02]  /*2850*/  IMAD.MOV R54, RZ, RZ, -R47 ;  /* 0x000000ffff367224 */ /* 0x000fe400078e0a2f */
[----:B------:R-:W-:Y:S01]  /*2860*/  @!P0 IMAD.IADD R56, R56, 0x1, -R5 ;  /* 0x0000000138388824 */ /* 0x000fe200078e0a05 */
[----:B------:R-:W-:Y:S01]  /*2870*/  ISETP.GE.AND P0, PT, R59, RZ, PT ;  /* 0x000000ff3b00720c */ /* 0x000fe20003f06270 */
[C---:B------:R-:W-:Y:S02]  /*2880*/  IMAD R54, R5.reuse, R54, R49 ;  /* 0x0000003605367224 */ /* 0x040fe400078e0231 */
[----:B------:R-:W-:Y:S02]  /*2890*/  VIADD R59, R2, 0x10 ;  /* 0x00000010023b7836 */ /* 0x000fe40000000000 */
[--C-:B------:R-:W-:Y:S01]  /*28a0*/  @!P2 IMAD.IADD R60, R60, 0x1, -R5.reuse ;  /* 0x000000013c3ca824 */ /* 0x100fe200078e0a05 */
[----:B------:R-:W-:Y:S01]  /*28b0*/  ISETP.GT.U32.AND P2, PT, R5, R54, PT ;  /* 0x000000360500720c */ /* 0x000fe20003f44070 */
[----:B------:R-:W-:Y:S01]  /*28c0*/  @!P4 IMAD.IADD R58, R58, 0x1, -R5 ;  /* 0x000000013a3ac824 */ /* 0x000fe200078e0a05 */
[----:B------:R-:W-:Y:S01]  /*28d0*/  IABS R53, R59 ;  /* 0x0000003b00357213 */ /* 0x000fe20000000000 */
[----:B------:R-:W-:-:S02]  /*28e0*/  IMAD.MOV.U32 R77, RZ, RZ, R56 ;  /* 0x000000ffff4d7224 */ /* 0x000fc400078e0038 */
[----:B------:R-:W-:Y:S01]  /*28f0*/  @!P3 IMAD.IADD R50, R50, 0x1, -R5 ;  /* 0x000000013232b824 */ /* 0x000fe200078e0a05 */
[----:B------:R-:W-:Y:S01]  /*2900*/  ISETP.GT.U32.AND P4, PT, R5, R58, PT ;  /* 0x0000003a0500720c */ /* 0x000fe20003f84070 */
[----:B------:R-:W-:Y:S02]  /*2910*/  IMAD.MOV.U32 R56, RZ, RZ, R53 ;  /* 0x000000ffff387224 */ /* 0x000fe400078e0035 */
[----:B------:R-:W-:Y:S01]  /*2920*/  @!P5 IMAD.MOV R77, RZ, RZ, -R77 ;  /* 0x000000ffff4dd224 */ /* 0x000fe200078e0a4d */
[----:B------:R-:W-:Y:S01]  /*2930*/  ISETP.GE.AND P5, PT, R61, RZ, PT ;  /* 0x000000ff3d00720c */ /* 0x000fe20003fa6270 */
[----:B------:R-:W-:Y:S01]  /*2940*/  VIADD R61, R2, 0xf ;  /* 0x0000000f023d7836 */ /* 0x000fe20000000000 */
[----:B------:R-:W-:Y:S01]  /*2950*/  ISETP.GT.U32.AND P3, PT, R5, R50, PT ;  /* 0x000000320500720c */ /* 0x000fe20003f64070 */
[----:B------:R-:W-:-:S03]  /*2960*/  IMAD.HI.U32 R47, R6, R56, RZ ;  /* 0x00000038062f7227 */ /* 0x000fc600078e00ff */
[----:B------:R-:W-:Y:S01]  /*2970*/  IABS R53, R61 ;  /* 0x0000003d00357213 */ /* 0x000fe20000000000 */
[----:B------:R-:W-:Y:S02]  /*2980*/  @!P2 IMAD.IADD R54, R54, 0x1, -R5 ;  /* 0x000000013636a824 */ /* 0x000fe400078e0a05 */
[----:B------:R-:W-:Y:S02]  /*2990*/  IMAD.MOV R47, RZ, RZ, -R47 ;  /* 0x000000ffff2f7224 */ /* 0x000fe400078e0a2f */
[C---:B------:R-:W-:Y:S01]  /*29a0*/  IMAD R52, R5.reuse, R52, R55 ;  /* 0x0000003405347224 */ /* 0x040fe200078e0237 */
[C---:B------:R-:W-:Y:S01]  /*29b0*/  ISETP.GT.U32.AND P2, PT, R5.reuse, R54, PT ;  /* 0x000000360500720c */ /* 0x040fe20003f44070 */
[----:B------:R-:W-:Y:S02]  /*29c0*/  @!P4 IMAD.IADD R58, R58, 0x1, -R5 ;  /* 0x000000013a3ac824 */ /* 0x000fe400078e0a05 */
[C---:B------:R-:W-:Y:S01]  /*29d0*/  IMAD R56, R5.reuse, R47, R56 ;  /* 0x0000002f05387224 */ /* 0x040fe200078e0238 */
[----:B------:R-:W-:Y:S01]  /*29e0*/  ISETP.GT.U32.AND P4, PT, R5, R52, PT ;  /* 0x000000340500720c */ /* 0x000fe20003f84070 */
[----:B------:R-:W-:-:S04]  /*29f0*/  IMAD.HI.U32 R47, R6, R53, RZ ;  /* 0x00000035062f7227 */ /* 0x000fc800078e00ff */
[----:B------:R-:W-:Y:S02]  /*2a00*/  IMAD.MOV.U32 R79, RZ, RZ, R58 ;  /* 0x000000ffff4f7224 */ /* 0x000fe400078e003a */
[----:B------:R-:W-:Y:S01]  /*2a10*/  @!P3 IMAD.IADD R50, R50, 0x1, -R5 ;  /* 0x000000013232b824 */ /* 0x000fe200078e0a05 */
[C---:B------:R-:W-:Y:S01]  /*2a20*/  ISETP.GT.U32.AND P3, PT, R5.reuse, R56, PT ;  /* 0x000000380500720c */ /* 0x040fe20003f64070 */
[----:B------:R-:W-:Y:S02]  /*2a30*/  IMAD.MOV R58, RZ, RZ, -R47 ;  /* 0x000000ffff3a7224 */ /* 0x000fe400078e0a2f */
[----:B------:R-:W-:Y:S02]  /*2a40*/  IMAD.MOV.U32 R83, RZ, RZ, R50 ;  /* 0x000000ffff537224 */ /* 0x000fe400078e0032 */
[----:B------:R-:W-:Y:S02]  /*2a50*/  IMAD R50, R5, R58, R53 ;  /* 0x0000003a05327224 */ /* 0x000fe400078e0235 */
[----:B------:R-:W-:-:S02]  /*2a60*/  @!P2 IMAD.IADD R54, R54, 0x1, -R5 ;  /* 0x000000013636a824 */ /* 0x000fc400078e0a05 */
[----:B------:R-:W-:Y:S01]  /*2a70*/  @!P4 IMAD.IADD R52, R52, 0x1, -R5 ;  /* 0x000000013434c824 */ /* 0x000fe200078e0a05 */
[----:B------:R-:W-:Y:S01]  /*2a80*/  ISETP.GT.U32.AND P2, PT, R5, R50, PT ;  /* 0x000000320500720c */ /* 0x000fe20003f44070 */
[C---:B------:R-:W-:Y:S01]  /*2a90*/  VIADD R62, R2.reuse, 0xe ;  /* 0x0000000e023e7836 */ /* 0x040fe20000000000 */
[----:B------:R-:W-:Y:S01]  /*2aa0*/  ISETP.GE.AND P4, PT, R57, RZ, PT ;  /* 0x000000ff3900720c */ /* 0x000fe20003f86270 */
[----:B------:R-:W-:Y:S02]  /*2ab0*/  IMAD.MOV.U32 R87, RZ, RZ, R54 ;  /* 0x000000ffff577224 */ /* 0x000fe400078e0036 */
[----:B------:R-:W-:Y:S01]  /*2ac0*/  IMAD.MOV.U32 R81, RZ, RZ, R60 ;  /* 0x000000ffff517224 */ /* 0x000fe200078e003c */
[----:B------:R-:W-:Y:S01]  /*2ad0*/  IABS R55, R62 ;  /* 0x0000003e00377213 */ /* 0x000fe20000000000 */
[----:B------:R-:W-:Y:S01]  /*2ae0*/  @!P1 IMAD.MOV R79, RZ, RZ, -R79 ;  /* 0x000000ffff4f9224 */ /* 0x000fe200078e0a4f */
[----:B------:R-:W-:Y:S01]  /*2af0*/  ISETP.GT.U32.AND P1, PT, R5, R52, PT ;  /* 0x000000340500720c */ /* 0x000fe20003f24070 */
[----:B------:R-:W-:-:S02]  /*2b00*/  VIADD R47, R2, 0xd ;  /* 0x0000000d022f7836 */ /* 0x000fc40000000000 */
[----:B------:R-:W-:-:S04]  /*2b10*/  IMAD.HI.U32 R49, R6, R55, RZ ;  /* 0x0000003706317227 */ /* 0x000fc800078e00ff */
[----:B------:R-:W-:Y:S02]  /*2b20*/  @!P2 IMAD.IADD R50, R50, 0x1, -R5 ;  /* 0x000000013232a824 */ /* 0x000fe400078e0a05 */
[----:B------:R-:W-:Y:S02]  /*2b30*/  @!P4 IMAD.MOV R87, RZ, RZ, -R87 ;  /* 0x000000ffff57c224 */ /* 0x000fe400078e0a57 */
[----:B------:R-:W-:Y:S01]  /*2b40*/  IMAD.MOV R60, RZ, RZ, -R49 ;  /* 0x000000ffff3c7224 */ /* 0x000fe200078e0a31 */
[C---:B------:R-:W-:Y:S01]  /*2b50*/  ISETP.GT.U32.AND P4, PT, R5.reuse, R50, PT ;  /* 0x000000320500720c */ /* 0x040fe20003f84070 */
[----:B------:R-:W-:Y:S01]  /*2b60*/  @!P1 IMAD.IADD R52, R52, 0x1, -R5 ;  /* 0x0000000134349824 */ /* 0x000fe200078e0a05 */
[----:B------:R-:W-:Y:S01]  /*2b70*/  ISETP.GE.AND P1, PT, R62, RZ, PT ;  /* 0x000000ff3e00720c */ /* 0x000fe20003f26270 */
[----:B------:R-:W-:Y:S01]  /*2b80*/  IMAD R58, R5, R60, R55 ;  /* 0x0000003c053a7224 */ /* 0x000fe200078e0237 */
[----:B------:R-:W-:Y:S01]  /*2b90*/  IABS R55, R47 ;  /* 0x0000002f00377213 */ /* 0x000fe20000000000 */
[----:B------:R-:W-:-:S02]  /*2ba0*/  VIADD R53, R2, 0xb ;  /* 0x0000000b02357836 */ /* 0x000fc40000000000 */
[----:B------:R-:W-:Y:S02]  /*2bb0*/  IMAD.MOV.U32 R85, RZ, RZ, R52 ;  /* 0x000000ffff557224 */ /* 0x000fe400078e0034 */
[----:B------:R-:W-:Y:S01]  /*2bc0*/  @!P6 IMAD.MOV R81, RZ, RZ, -R81 ;  /* 0x000000ffff51e224 */ /* 0x000fe200078e0a51 */
[----:B------:R-:W-:Y:S01]  /*2bd0*/  ISETP.GE.AND P6, PT, R59, RZ, PT ;  /* 0x000000ff3b00720c */ /* 0x000fe20003fc6270 */
[----:B------:R-:W-:Y:S01]  /*2be0*/  @!P5 IMAD.MOV R85, RZ, RZ, -R85 ;  /* 0x000000ffff55d224 */ /* 0x000fe200078e0a55 */
[----:B------:R-:W-:Y:S01]  /*2bf0*/  IABS R59, R53 ;  /* 0x00000035003b7213 */ /* 0x000fe20000000000 */
[----:B------:R-:W-:Y:S01]  /*2c00*/  @!P4 IMAD.IADD R50, R50, 0x1, -R5 ;  /* 0x000000013232c824 */ /* 0x000fe200078e0a05 */
[----:B------:R-:W-:Y:S01]  /*2c10*/  ISETP.GT.U32.AND P4, PT, R5, R58, PT ;  /* 0x0000003a0500720c */ /* 0x000fe20003f84070 */
[----:B------:R-:W-:Y:S01]  /*2c20*/  VIADD R49, R2, 0xc ;  /* 0x0000000c02317836 */ /* 0x000fe20000000000 */
[----:B------:R-:W-:Y:S01]  /*2c30*/  ISETP.GE.AND P5, PT, R47, RZ, PT ;  /* 0x000000ff2f00720c */ /* 0x000fe20003fa6270 */
[----:B------:R-:W-:-:S03]  /*2c40*/  IMAD.HI.U32 R47, R6, R55, RZ ;  /* 0x00000037062f7227 */ /* 0x000fc600078e00ff */
[----:B------:R-:W-:Y:S01]  /*2c50*/  IABS R57, R49 ;  /* 0x0000003100397213 */ /* 0x000fe20000000000 */
[----:B------:R-:W-:Y:S01]  /*2c60*/  IMAD.HI.U32 R52, R6, R59, RZ ;  /* 0x0000003b06347227 */ /* 0x000fe200078e00ff */
[----:B------:R-:W-:-:S03]  /*2c70*/  ISETP.GE.AND P2, PT, R49, RZ, PT ;  /* 0x000000ff3100720c */ /* 0x000fc60003f46270 */
[----:B------:R-:W-:Y:S02]  /*2c80*/  IMAD.MOV R60, RZ, RZ, -R47 ;  /* 0x000000ffff3c7224 */ /* 0x000fe400078e0a2f */
[----:B------:R-:W-:Y:S02]  /*2c90*/  @!P4 IMAD.IADD R58, R58, 0x1, -R5 ;  /* 0x000000013a3ac824 */ /* 0x000fe400078e0a05 */
[----:B------:R-:W-:Y:S02]  /*2ca0*/  VIADD R67, R2, 0x9 ;  /* 0x0000000902437836 */ /* 0x000fe40000000000 */
[----:B------:R-:W-:Y:S01]  /*2cb0*/  IMAD.MOV R64, RZ, RZ, -R52 ;  /* 0x000000ffff407224 */ /* 0x000fe200078e0a34 */
[C---:B------:R-:W-:Y:S01]  /*2cc0*/  ISETP.GT.U32.AND P4, PT, R5.reuse, R58, PT ;  /* 0x0000003a0500720c */ /* 0x040fe20003f84070 */
[----:B------:R-:W-:Y:S01]  /*2cd0*/  IMAD R52, R5, R60, R55 ;  /* 0x0000003c05347224 */ /* 0x000fe200078e0237 */
[----:B------:R-:W-:Y:S01]  /*2ce0*/  IABS R63, R67 ;  /* 0x00000043003f7213 */ /* 0x000fe20000000000 */
[----:B------:R-:W-:-:S02]  /*2cf0*/  @!P3 IMAD.IADD R56, R56, 0x1, -R5 ;  /* 0x000000013838b824 */ /* 0x000fc400078e0a05 */
[----:B------:R-:W-:-:S03]  /*2d00*/  IMAD.HI.U32 R49, R6, R57, RZ ;  /* 0x0000003906317227 */ /* 0x000fc600078e00ff */
[----:B------:R-:W-:Y:S01]  /*2d10*/  ISETP.GT.U32.AND P3, PT, R5, R56, PT ;  /* 0x000000380500720c */ /* 0x000fe20003f64070 */
[----:B------:R-:W-:-:S04]  /*2d20*/  IMAD.HI.U32 R54, R6, R63, RZ ;  /* 0x0000003f06367227 */ /* 0x000fc800078e00ff */
[----:B------:R-:W-:Y:S01]  /*2d30*/  @!P4 IMAD.IADD R58, R58, 0x1, -R5 ;  /* 0x000000013a3ac824 */ /* 0x000fe200078e0a05 */
[C---:B------:R-:W-:Y:S01]  /*2d40*/  ISETP.GT.U32.AND P4, PT, R5.reuse, R52, PT ;  /* 0x000000340500720c */ /* 0x040fe20003f84070 */
[----:B------:R-:W-:Y:S02]  /*2d50*/  IMAD.MOV R62, RZ, RZ, -R49 ;  /* 0x000000ffff3e7224 */ /* 0x000fe400078e0a31 */
[----:B------:R-:W-:Y:S02]  /*2d60*/  VIADD R65, R2, 0xa ;  /* 0x0000000a02417836 */ /* 0x000fe40000000000 */
[----:B------:R-:W-:Y:S02]  /*2d70*/  IMAD.MOV R68, RZ, RZ, -R54 ;  /* 0x000000ffff447224 */ /* 0x000fe400078e0a36 */
[----:B------:R-:W-:Y:S02]  /*2d80*/  IMAD R54, R5, R62, R57 ;  /* 0x0000003e05367224 */ /* 0x000fe400078e0239 */
[----:B------:R-:W-:Y:S01]  /*2d90*/  @!P0 IMAD.MOV R83, RZ, RZ, -R83 ;  /* 0x000000ffff538224 */ /* 0x000fe200078e0a53 */
[----:B------:R-:W-:Y:S01]  /*2da0*/  ISETP.GE.AND P0, PT, R61, RZ, PT ;  /* 0x000000ff3d00720c */ /* 0x000fe20003f06270 */
[--C-:B------:R-:W-:Y:S01]  /*2db0*/  @!P3 IMAD.IADD R56, R56, 0x1, -R5.reuse ;  /* 0x000000013838b824 */ /* 0x100fe200078e0a05 */
[----:B------:R-:W-:Y:S01]  /*2dc0*/  IABS R61, R65 ;  /* 0x00000041003d7213 */ /* 0x000fe20000000000 */
[----:B------:R-:W-:Y:S01]  /*2dd0*/  @!P4 IMAD.IADD R52, R52, 0x1, -R5 ;  /* 0x000000013434c824 */ /* 0x000fe200078e0a05 */
[C---:B------:R-:W-:Y:S01]  /*2de0*/  ISETP.GT.U32.AND P4, PT, R5.reuse, R54, PT ;  /* 0x000000360500720c */ /* 0x040fe20003f84070 */
[----:B------:R-:W-:Y:S01]  /*2df0*/  IMAD R60, R5, R64, R59 ;  /* 0x00000040053c7224 */ /* 0x000fe200078e023b */
[----:B------:R-:W-:Y:S01]  /*2e00*/  ISETP.GE.AND P3, PT, R53, RZ, PT ;  /* 0x000000ff3500720c */ /* 0x000fe20003f66270 */
[----:B------:R-:W-:-:S04]  /*2e10*/  IMAD.HI.U32 R53, R6, R61, RZ ;  /* 0x0000003d06357227 */ /* 0x000fc800078e00ff */
[----:B------:R-:W-:Y:S02]  /*2e20*/  IMAD.MOV R66, RZ, RZ, -R53 ;  /* 0x000000ffff427224 */ /* 0x000fe400078e0a35 */
[C---:B------:R-:W-:Y:S02]  /*2e30*/  VIADD R59, R2.reuse, 0x8 ;  /* 0x00000008023b7836 */ /* 0x040fe40000000000 */
[C---:B------:R-:W-:Y:S02]  /*2e40*/  IMAD R62, R5.reuse, R66, R61 ;  /* 0x00000042053e7224 */ /* 0x040fe400078e023d */
[----:B------:R-:W-:Y:S01]  /*2e50*/  VIADD R61, R2, 0x7 ;  /* 0x00000007023d7836 */ /* 0x000fe20000000000 */
[----:B------:R-:W-:Y:S01]  /*2e60*/  IABS R66, R59 ;  /* 0x0000003b00427213 */ /* 0x000fe20000000000 */
[----:B------:R-:W-:Y:S02]  /*2e70*/  @!P4 IMAD.IADD R54, R54, 0x1, -R5 ;  /* 0x000000013636c824 */ /* 0x000fe400078e0a05 */
[C---:B------:R-:W-:Y:S01]  /*2e80*/  IMAD R64, R5.reuse, R68, R63 ;  /* 0x0000004405407224 */ /* 0x040fe200078e023f */
[----:B------:R-:W-:Y:S01]  /*2e90*/  IABS R68, R61 ;  /* 0x0000003d00447213 */ /* 0x000fe20000000000 */
[----:B------:R-:W-:Y:S01]  /*2ea0*/  IMAD.MOV.U32 R89, RZ, RZ, R56 ;  /* 0x000000ffff597224 */ /* 0x000fe200078e0038 */
[----:B------:R-:W-:Y:S01]  /*2eb0*/  ISETP.GT.U32.AND P4, PT, R5, R54, PT ;  /* 0x000000360500720c */ /* 0x000fe20003f84070 */
[----:B------:R-:W-:-:S02]  /*2ec0*/  IMAD.MOV.U32 R91, RZ, RZ, R50 ;  /* 0x000000ffff5b7224 */ /* 0x000fc400078e0032 */
[----:B------:R-:W-:-:S04]  /*2ed0*/  IMAD.HI.U32 R47, R6, R66, RZ ;  /* 0x00000042062f7227 */ /* 0x000fc800078e00ff */
[----:B------:R-:W-:Y:S01]  /*2ee0*/  @!P6 IMAD.MOV R89, RZ, RZ, -R89 ;  /* 0x000000ffff59e224 */ /* 0x000fe200078e0a59 */
[C---:B------:R-:W-:Y:S01]  /*2ef0*/  ISETP.GT.U32.AND P6, PT, R5.reuse, R52, PT ;  /* 0x000000340500720c */ /* 0x040fe20003fc4070 */
[----:B------:R-:W-:Y:S01]  /*2f00*/  @!P0 IMAD.MOV R91, RZ, RZ, -R91 ;  /* 0x000000ffff5b8224 */ /* 0x000fe200078e0a5b */
[----:B------:R-:W-:Y:S01]  /*2f10*/  ISETP.GT.U32.AND P0, PT, R5, R60, PT ;  /* 0x0000003c0500720c */ /* 0x000fe20003f04070 */
[----:B------:R-:W-:-:S04]  /*2f20*/  IMAD.HI.U32 R49, R6, R68, RZ ;  /* 0x0000004406317227 */ /* 0x000fc800078e00ff */
[----:B------:R-:W-:Y:S02]  /*2f30*/  IMAD.MOV R55, RZ, RZ, -R47 ;  /* 0x000000ffff377224 */ /* 0x000fe400078e0a2f */
[----:B------:R-:W-:Y:S02]  /*2f40*/  IMAD.MOV R49, RZ, RZ, -R49 ;  /* 0x000000ffff317224 */ /* 0x000fe400078e0a31 */
[C---:B------:R-:W-:Y:S02]  /*2f50*/  IMAD R66, R5.reuse, R55, R66 ;  /* 0x0000003705427224 */ /* 0x040fe400078e0242 */
[----:B------:R-:W-:Y:S02]  /*2f60*/  VIADD R63, R2, 0x6 ;  /* 0x00000006023f7836 */ /* 0x000fe40000000000 */
[C---:B------:R-:W-:Y:S02]  /*2f70*/  IMAD R68, R5.reuse, R49, R68 ;  /* 0x0000003105447224 */ /* 0x040fe400078e0244 */
[----:B------:R-:W-:Y:S01]  /*2f80*/  @!P4 IMAD.IADD R54, R54, 0x1, -R5 ;  /* 0x000000013636c824 */ /* 0x000fe200078e0a05 */
[----:B------:R-:W-:Y:S01]  /*2f90*/  ISETP.GT.U32.AND P4, PT, R5, R66, PT ;  /* 0x000000420500720c */ /* 0x000fe20003f84070 */
[----:B------:R-:W-:Y:S01]  /*2fa0*/  VIADD R76, R2, 0x4 ;  /* 0x00000004024c7836 */ /* 0x000fe20000000000 */
[----:B------:R-:W-:Y:S01]  /*2fb0*/  IABS R70, R63 ;  /* 0x0000003f00467213 */ /* 0x000fe20000000000 */
[----:B------:R-:W-:-:S02]  /*2fc0*/  IMAD.MOV.U32 R93, RZ, RZ, R58 ;  /* 0x000000ffff5d7224 */ /* 0x000fc400078e003a */
[--C-:B------:R-:W-:Y:S01]  /*2fd0*/  @!P6 IMAD.IADD R52, R52, 0x1, -R5.reuse ;  /* 0x000000013434e824 */ /* 0x100fe200078e0a05 */
[C---:B------:R-:W-:Y:S01]  /*2fe0*/  ISETP.GT.U32.AND P6, PT, R5.reuse, R64, PT ;  /* 0x000000400500720c */ /* 0x040fe20003fc4070 */
[----:B------:R-:W-:Y:S01]  /*2ff0*/  @!P0 IMAD.IADD R60, R60, 0x1, -R5 ;  /* 0x000000013c3c8824 */ /* 0x000fe200078e0a05 */
[C---:B------:R-:W-:Y:S01]  /*3000*/  ISETP.GT.U32.AND P0, PT, R5.reuse, R68, PT ;  /* 0x000000440500720c */ /* 0x040fe20003f04070 */
[----:B------:R-:W-:Y:S01]  /*3010*/  VIADD R69, R2, 0x5 ;  /* 0x0000000502457836 */ /* 0x000fe20000000000 */
[----:B------:R-:W-:Y:S01]  /*3020*/  IABS R74, R76 ;  /* 0x0000004c004a7213 */ /* 0x000fe20000000000 */
[----:B------:R-:W-:Y:S01]  /*3030*/  @!P1 IMAD.MOV R93, RZ, RZ, -R93 ;  /* 0x000000ffff5d9224 */ /* 0x000fe200078e0a5d */
[----:B------:R-:W-:Y:S01]  /*3040*/  ISETP.GT.U32.AND P1, PT, R5, R62, PT ;  /* 0x0000003e0500720c */ /* 0x000fe20003f24070 */
[----:B------:R-:W-:Y:S01]  /*3050*/  IMAD.HI.U32 R53, R6, R70, RZ ;  /* 0x0000004606357227 */ /* 0x000fe200078e00ff */
[----:B------:R-:W-:-:S03]  /*3060*/  IABS R72, R69 ;  /* 0x0000004500487213 */ /* 0x000fc60000000000 */
[----:B------:R-:W-:Y:S02]  /*3070*/  VIADD R80, R2, 0x2 ;  /* 0x0000000202507836 */ /* 0x000fe40000000000 */
[----:B------:R-:W-:-:S03]  /*3080*/  IMAD.HI.U32 R49, R6, R74, RZ ;  /* 0x0000004a06317227 */ /* 0x000fc600078e00ff */
[----:B------:R-:W-:Y:S01]  /*3090*/  IABS R55, R80 ;  /* 0x0000005000377213 */ /* 0x000fe20000000000 */
[----:B------:R-:W-:Y:S02]  /*30a0*/  IMAD.MOV R53, RZ, RZ, -R53 ;  /* 0x000000ffff357224 */ /* 0x000fe400078e0a35 */
[----:B------:R-:W-:Y:S02]  /*30b0*/  VIADD R78, R2, 0x3 ;  /* 0x00000003024e7836 */ /* 0x000fe40000000000 */
[----:B------:R-:W-:Y:S02]  /*30c0*/  @!P4 IMAD.IADD R66, R66, 0x1, -R5 ;  /* 0x000000014242c824 */ /* 0x000fe400078e0a05 */
[----:B------:R-:W-:-:S04]  /*30d0*/  IMAD.HI.U32 R47, R6, R72, RZ ;  /* 0x00000048062f7227 */ /* 0x000fc800078e00ff */
[----:B------:R-:W-:Y:S02]  /*30e0*/  IMAD.MOV R49, RZ, RZ, -R49 ;  /* 0x000000ffff317224 */ /* 0x000fe400078e0a31 */
[C---:B------:R-:W-:Y:S01]  /*30f0*/  IMAD R70, R5.reuse, R53, R70 ;  /* 0x0000003505467224 */ /* 0x040fe200078e0246 */
[----:B------:R-:W-:Y:S01]  /*3100*/  IABS R53, R78 ;  /* 0x0000004e00357213 */ /* 0x000fe20000000000 */
[--C-:B------:R-:W-:Y:S01]  /*3110*/  @!P6 IMAD.IADD R64, R64, 0x1, -R5.reuse ;  /* 0x000000014040e824 */ /* 0x100fe200078e0a05 */
[C---:B------:R-:W-:Y:S01]  /*3120*/  ISETP.GT.U32.AND P6, PT, R5.reuse, R60, PT ;  /* 0x0000003c0500720c */ /* 0x040fe20003fc4070 */
[----:B------:R-:W-:Y:S01]  /*3130*/  @!P0 IMAD.IADD R68, R68, 0x1, -R5 ;  /* 0x0000000144448824 */ /* 0x000fe200078e0a05 */
[C---:B------:R-:W-:Y:S01]  /*3140*/  ISETP.GT.U32.AND P0, PT, R5.reuse, R66, PT ;  /* 0x000000420500720c */ /* 0x040fe20003f04070 */
[----:B------:R-:W-:Y:S01]  /*3150*/  IMAD.MOV R47, RZ, RZ, -R47 ;  /* 0x000000ffff2f7224 */ /* 0x000fe200078e0a2f */
[----:B------:R-:W-:Y:S01]  /*3160*/  ISETP.GT.U32.AND P4, PT, R5, R64, PT ;  /* 0x000000400500720c */ /* 0x000fe20003f84070 */
[----:B------:R-:W-:-:S02]  /*3170*/  VIADD R82, R2, 0x1 ;  /* 0x0000000102527836 */ /* 0x000fc40000000000 */
[----:B------:R-:W-:Y:S02]  /*3180*/  IMAD R74, R5, R49, R74 ;  /* 0x00000031054a7224 */ /* 0x000fe400078e024a */
[----:B------:R-:W-:Y:S01]  /*3190*/  IMAD.HI.U32 R49, R6, R55, RZ ;  /* 0x0000003706317227 */ /* 0x000fe200078e00ff */
[----:B------:R-:W-:-:S03]  /*31a0*/  IABS R57, R82 ;  /* 0x0000005200397213 */ /* 0x000fc60000000000 */
[----:B------:R-:W-:Y:S01]  /*31b0*/  @!P1 IMAD.IADD R62, R62, 0x1, -R5 ;  /* 0x000000013e3e9824 */ /* 0x000fe200078e0a05 */
[C---:B------:R-:W-:Y:S01]  /*31c0*/  ISETP.GT.U32.AND P1, PT, R5.reuse, R70, PT ;  /* 0x000000460500720c */ /* 0x040fe20003f24070 */
[----:B------:R-:W-:Y:S02]  /*31d0*/  IMAD R72, R5, R47, R72 ;  /* 0x0000002f05487224 */ /* 0x000fe400078e0248 */
[----:B------:R-:W-:Y:S02]  /*31e0*/  IMAD.MOV.U32 R95, RZ, RZ, R52 ;  /* 0x000000ffff5f7224 */ /* 0x000fe400078e0034 */
[----:B------:R-:W-:-:S04]  /*31f0*/  IMAD.HI.U32 R47, R6, R53, RZ ;  /* 0x00000035062f7227 */ /* 0x000fc800078e00ff */
[----:B------:R-:W-:Y:S01]  /*3200*/  IMAD.MOV R58, RZ, RZ, -R49 ;  /* 0x000000ffff3a7224 */ /* 0x000fe200078e0a31 */
[----:B------:R-:W-:Y:S01]  /*3210*/  IABS R49, R2 ;  /* 0x0000000200317213 */ /* 0x000fe20000000000 */
[----:B------:R-:W-:Y:S01]  /*3220*/  @!P5 IMAD.MOV R95, RZ, RZ, -R95 ;  /* 0x000000ffff5fd224 */ /* 0x000fe200078e0a5f */
[C---:B------:R-:W-:Y:S01]  /*3230*/  ISETP.GT.U32.AND P5, PT, R5.reuse, R62, PT ;  /* 0x0000003e0500720c */ /* 0x040fe20003fa4070 */
[----:B------:R-:W-:Y:S02]  /*3240*/  IMAD.MOV R56, RZ, RZ, -R47 ;  /* 0x000000ffff387224 */ /* 0x000fe400078e0a2f */
[C---:B------:R-:W-:Y:S02]  /*3250*/  IMAD R58, R5.reuse, R58, R55 ;  /* 0x0000003a053a7224 */ /* 0x040fe400078e0237 */
[----:B------:R-:W-:Y:S02]  /*3260*/  IMAD.MOV.U32 R50, RZ, RZ, R57 ;  /* 0x000000ffff327224 */ /* 0x000fe400078e0039 */
[----:B------:R-:W-:-:S02]  /*3270*/  IMAD R56, R5, R56, R53 ;  /* 0x0000003805387224 */ /* 0x000fc400078e0235 */
[----:B------:R-:W-:Y:S01]  /*3280*/  @!P0 IMAD.IADD R66, R66, 0x1, -R5 ;  /* 0x0000000142428824 */ /* 0x000fe200078e0a05 */
[----:B------:R-:W-:Y:S01]  /*3290*/  ISETP.GT.U32.AND P0, PT, R5, R58, PT ;  /* 0x0000003a0500720c */ /* 0x000fe20003f04070 */
[----:B------:R-:W-:-:S04]  /*32a0*/  IMAD.HI.U32 R47, R6, R50, RZ ;  /* 0x00000032062f7227 */ /* 0x000fc800078e00ff */
[----:B------:R-:W-:-:S04]  /*32b0*/  IMAD.HI.U32 R6, R6, R49, RZ ;  /* 0x0000003106067227 */ /* 0x000fc800078e00ff */
[----:B------:R-:W-:Y:S02]  /*32c0*/  IMAD.MOV.U32 R101, RZ, RZ, R54 ;  /* 0x000000ffff657224 */ /* 0x000fe400078e0036 */
[--C-:B------:R-:W-:Y:S01]  /*32d0*/  @!P1 IMAD.IADD R70, R70, 0x1, -R5.reuse ;  /* 0x0000000146469824 */ /* 0x100fe200078e0a05 */
[C---:B------:R-:W-:Y:S01]  /*32e0*/  ISETP.GT.U32.AND P1, PT, R5.reuse, R68, PT ;  /* 0x000000440500720c */ /* 0x040fe20003f24070 */
[----:B------:R-:W-:Y:S01]  /*32f0*/  @!P4 IMAD.IADD R64, R64, 0x1, -R5 ;  /* 0x000000014040c824 */ /* 0x000fe200078e0a05 */
[C---:B------:R-:W-:Y:S01]  /*3300*/  ISETP.GT.U32.AND P4, PT, R5.reuse, R56, PT ;  /* 0x000000380500720c */ /* 0x040fe20003f84070 */
[----:B------:R-:W-:Y:S02]  /*3310*/  IMAD.MOV R6, RZ, RZ, -R6 ;  /* 0x000000ffff067224 */ /* 0x000fe400078e0a06 */
[----:B------:R-:W-:Y:S01]  /*3320*/  @!P2 IMAD.MOV R101, RZ, RZ, -R101 ;  /* 0x000000ffff65a224 */ /* 0x000fe200078e0a65 */
[C---:B------:R-:W-:Y:S01]  /*3330*/  ISETP.GT.U32.AND P2, PT, R5.reuse, R70, PT ;  /* 0x000000460500720c */ /* 0x040fe20003f44070 */
[--C-:B------:R-:W-:Y:S01]  /*3340*/  @!P6 IMAD.IADD R60, R60, 0x1, -R5.reuse ;  /* 0x000000013c3ce824 */ /* 0x100fe200078e0a05 */
[C---:B------:R-:W-:Y:S01]  /*3350*/  ISETP.GT.U32.AND P6, PT, R5.reuse, R72, PT ;  /* 0x000000480500720c */ /* 0x040fe20003fc4070 */
[----:B------:R-:W-:Y:S01]  /*3360*/  @!P5 IMAD.IADD R62, R62, 0x1, -R5 ;  /* 0x000000013e3ed824 */ /* 0x000fe200078e0a05 */
[----:B------:R-:W-:Y:S01]  /*3370*/  ISETP.GT.U32.AND P5, PT, R5, R74, PT ;  /* 0x0000004a0500720c */ /* 0x000fe20003fa4070 */
[----:B------:R-:W-:-:S02]  /*3380*/  IMAD.MOV R47, RZ, RZ, -R47 ;  /* 0x000000ffff2f7224 */ /* 0x000fc400078e0a2f */
[C---:B------:R-:W-:Y:S02]  /*3390*/  IMAD R6, R5.reuse, R6, R49 ;  /* 0x0000000605067224 */ /* 0x040fe400078e0231 */
[C---:B------:R-:W-:Y:S01]  /*33a0*/  IMAD R52, R5.reuse, R47, R50 ;  /* 0x0000002f05347224 */ /* 0x040fe200078e0232 */
[----:B------:R-:W-:Y:S01]  /*33b0*/  LOP3.LUT R50, RZ, R51, RZ, 0x33, !PT ;  /* 0x00000033ff327212 */ /* 0x000fe200078e33ff */
[--C-:B------:R-:W-:Y:S01]  /*33c0*/  @!P0 IMAD.IADD R58, R58, 0x1, -R5.reuse ;  /* 0x000000013a3a8824 */ /* 0x100fe200078e0a05 */
[C---:B------:R-:W-:Y:S01]  /*33d0*/  ISETP.GT.U32.AND P0, PT, R5.reuse, R6, PT ;  /* 0x000000060500720c */ /* 0x040fe20003f04070 */
[--C-:B------:R-:W-:Y:S01]  /*33e0*/  @!P1 IMAD.IADD R68, R68, 0x1, -R5.reuse ;  /* 0x0000000144449824 */ /* 0x100fe200078e0a05 */
[----:B------:R-:W-:Y:S01]  /*33f0*/  ISETP.GT.U32.AND P1, PT, R5, R52, PT ;  /* 0x000000340500720c */ /* 0x000fe20003f24070 */
[--C-:B------:R-:W-:Y:S01]  /*3400*/  @!P4 IMAD.IADD R56, R56, 0x1, -R5.reuse ;  /* 0x000000013838c824 */ /* 0x100fe200078e0a05 */
[----:B------:R-:W-:Y:S01]  /*3410*/  ISETP.GE.AND P4, PT, R61, RZ, PT ;  /* 0x000000ff3d00720c */ /* 0x000fe20003f86270 */
[--C-:B------:R-:W-:Y:S01]  /*3420*/  @!P2 IMAD.IADD R70, R70, 0x1, -R5.reuse ;  /* 0x000000014646a824 */ /* 0x100fe200078e0a05 */
[----:B------:R-:W-:Y:S01]  /*3430*/  ISETP.GE.AND P2, PT, R65, RZ, PT ;  /* 0x000000ff4100720c */ /* 0x000fe20003f46270 */
[--C-:B------:R-:W-:Y:S01]  /*3440*/  @!P6 IMAD.IADD R72, R72, 0x1, -R5.reuse ;  /* 0x000000014848e824 */ /* 0x100fe200078e0a05 */
[----:B------:R-:W-:Y:S01]  /*3450*/  ISETP.GE.AND P6, PT, R67, RZ, PT ;  /* 0x000000ff4300720c */ /* 0x000fe20003fc6270 */
[----:B------:R-:W-:Y:S01]  /*3460*/  @!P5 IMAD.IADD R74, R74, 0x1, -R5 ;  /* 0x000000014a4ad824 */ /* 0x000fe200078e0a05 */
[----:B------:R-:W-:Y:S01]  /*3470*/  ISETP.GE.AND P5, PT, R59, RZ, PT ;  /* 0x000000ff3b00720c */ /* 0x000fe20003fa6270 */
[----:B------:R-:W-:-:S02]  /*3480*/  IMAD.MOV.U32 R113, RZ, RZ, R68 ;  /* 0x000000ffff717224 */ /* 0x000fc400078e0044 */
[--C-:B------:R-:W-:Y:S02]  /*3490*/  @!P0 IMAD.IADD R6, R6, 0x1, -R5.reuse ;  /* 0x0000000106068824 */ /* 0x100fe400078e0a05 */
[----:B------:R-:W-:Y:S02]  /*34a0*/  IMAD.MOV.U32 R103, RZ, RZ, R60 ;  /* 0x000000ffff677224 */ /* 0x000fe400078e003c */
[----:B------:R-:W-:Y:S01]  /*34b0*/  @!P1 IMAD.IADD R52, R52, 0x1, -R5 ;  /* 0x0000000134349824 */ /* 0x000fe200078e0a05 */
[C---:B------:R-:W-:Y:S01]  /*34c0*/  ISETP.GT.U32.AND P1, PT, R5.reuse, R72, PT ;  /* 0x000000480500720c */ /* 0x040fe20003f24070 */
[----:B------:R-:W-:Y:S02]  /*34d0*/  IMAD.MOV.U32 R105, RZ, RZ, R62 ;  /* 0x000000ffff697224 */ /* 0x000fe400078e003e */
[----:B------:R-:W-:Y:S01]  /*34e0*/  @!P4 IMAD.MOV R113, RZ, RZ, -R113 ;  /* 0x000000ffff71c224 */ /* 0x000fe200078e0a71 */
[C---:B------:R-:W-:Y:S01]  /*34f0*/  ISETP.GT.U32.AND P4, PT, R5.reuse, R6, PT ;  /* 0x000000060500720c */ /* 0x040fe20003f84070 */
[----:B------:R-:W-:Y:S01]  /*3500*/  IMAD.MOV.U32 R109, RZ, RZ, R64 ;  /* 0x000000ffff6d7224 */ /* 0x000fe200078e0040 */
[C---:B------:R-:W-:Y:S01]  /*3510*/  ISETP.GT.U32.AND P0, PT, R5.reuse, R52, PT ;  /* 0x000000340500720c */ /* 0x040fe20003f04070 */
[----:B------:R-:W-:Y:S01]  /*3520*/  @!P3 IMAD.MOV R103, RZ, RZ, -R103 ;  /* 0x000000ffff67b224 */ /* 0x000fe200078e0a67 */
[----:B------:R-:W-:Y:S01]  /*3530*/  ISETP.GT.U32.AND P3, PT, R5, R56, PT ;  /* 0x000000380500720c */ /* 0x000fe20003f64070 */
[----:B------:R-:W-:-:S02]  /*3540*/  IMAD.MOV.U32 R111, RZ, RZ, R66 ;  /* 0x000000ffff6f7224 */ /* 0x000fc400078e0042 */
[----:B------:R-:W-:Y:S01]  /*3550*/  @!P2 IMAD.MOV R105, RZ, RZ, -R105 ;  /* 0x000000ffff69a224 */ /* 0x000fe200078e0a69 */
[C---:B------:R-:W-:Y:S01]  /*3560*/  ISETP.GT.U32.AND P2, PT, R5.reuse, R74, PT ;  /* 0x0000004a0500720c */ /* 0x040fe20003f44070 */
[----:B------:R-:W-:Y:S01]  /*3570*/  @!P6 IMAD.MOV R109, RZ, RZ, -R109 ;  /* 0x000000ffff6de224 */ /* 0x000fe200078e0a6d */
[----:B------:R-:W-:Y:S01]  /*3580*/  ISETP.GT.U32.AND P6, PT, R5, R58, PT ;  /* 0x0000003a0500720c */ /* 0x000fe20003fc4070 */
[----:B------:R-:W-:Y:S01]  /*3590*/  @!P5 IMAD.MOV R111, RZ, RZ, -R111 ;  /* 0x000000ffff6fd224 */ /* 0x000fe200078e0a6f */
[----:B------:R-:W-:Y:S01]  /*35a0*/  ISETP.GE.AND P5, PT, R63, RZ, PT ;  /* 0x000000ff3f00720c */ /* 0x000fe20003fa6270 */
[--C-:B------:R-:W-:Y:S01]  /*35b0*/  @!P1 IMAD.IADD R72, R72, 0x1, -R5.reuse ;  /* 0x0000000148489824 */ /* 0x100fe200078e0a05 */
[----:B------:R-:W-:Y:S01]  /*35c0*/  ISETP.GE.AND P1, PT, R69, RZ, PT ;  /* 0x000000ff4500720c */ /* 0x000fe20003f26270 */
[--C-:B------:R-:W-:Y:S01]  /*35d0*/  @!P4 IMAD.IADD R6, R6, 0x1, -R5.reuse ;  /* 0x000000010606c824 */ /* 0x100fe200078e0a05 */
[----:B------:R-:W-:Y:S01]  /*35e0*/  ISETP.NE.AND P4, PT, R51, RZ, PT ;  /* 0x000000ff3300720c */ /* 0x000fe20003f85270 */
[--C-:B------:R-:W-:Y:S01]  /*35f0*/  @!P3 IMAD.IADD R56, R56, 0x1, -R5.reuse ;  /* 0x000000013838b824 */ /* 0x100fe200078e0a05 */
[----:B------:R-:W-:Y:S01]  /*3600*/  ISETP.GE.AND P3, PT, R78, RZ, PT ;  /* 0x000000ff4e00720c */ /* 0x000fe20003f66270 */
[----:B------:R-:W-:Y:S01]  /*3610*/  IMAD.MOV.U32 R115, RZ, RZ, R70 ;  /* 0x000000ffff737224 */ /* 0x000fe200078e0046 */
[----:B------:R-:W-:Y:S01]  /*3620*/  SEL R37, R50, R37, !P4 ;  /* 0x0000002532257207 */ /* 0x000fe20006000000 */
[--C-:B------:R-:W-:Y:S01]  /*3630*/  @!P2 IMAD.IADD R74, R74, 0x1, -R5.reuse ;  /* 0x000000014a4aa824 */ /* 0x100fe200078e0a05 */
[----:B------:R-:W-:Y:S01]  /*3640*/  ISETP.GE.AND P2, PT, R76, RZ, PT ;  /* 0x000000ff4c00720c */ /* 0x000fe20003f46270 */
[--C-:B------:R-:W-:Y:S01]  /*3650*/  @!P6 IMAD.IADD R58, R58, 0x1, -R5.reuse ;  /* 0x000000013a3ae824 */ /* 0x100fe200078e0a05 */
[----:B------:R-:W-:Y:S01]  /*3660*/  ISETP.GE.AND P6, PT, R80, RZ, PT ;  /* 0x000000ff5000720c */ /* 0x000fe20003fc6270 */
[----:B------:R-:W-:Y:S01]  /*3670*/  @!P0 IMAD.IADD R52, R52, 0x1, -R5 ;  /* 0x0000000134348824 */ /* 0x000fe200078e0a05 */
[----:B------:R-:W-:Y:S01]  /*3680*/  ISETP.GE.AND P0, PT, R82, RZ, PT ;  /* 0x000000ff5200720c */ /* 0x000fe20003f06270 */
[----:B------:R-:W-:Y:S01]  /*3690*/  @!P5 IMAD.MOV R115, RZ, RZ, -R115 ;  /* 0x000000ffff73d224 */ /* 0x000fe200078e0a73 */
[----:B------:R-:W-:Y:S01]  /*36a0*/  ISETP.GE.AND P5, PT, R2, RZ, PT ;  /* 0x000000ff0200720c */ /* 0x000fe20003fa6270 */
[----:B------:R-:W-:Y:S01]  /*36b0*/  IMAD R112, R37, UR5, RZ ;  /* 0x0000000525707c24 */ /* 0x000fe2000f8e02ff */
[C---:B------:R-:W-:Y:S01]  /*36c0*/  SEL R39, R50.reuse, R39, !P4 ;  /* 0x0000002732277207 */ /* 0x040fe20006000000 */
[----:B------:R-:W-:Y:S01]  /*36d0*/  IMAD.MOV.U32 R5, RZ, RZ, R56 ;  /* 0x000000ffff057224 */ /* 0x000fe200078e0038 */
[C---:B------:R-:W-:Y:S01]  /*36e0*/  SEL R38, R50.reuse, R38, !P4 ;  /* 0x0000002632267207 */ /* 0x040fe20006000000 */
[----:B------:R-:W-:Y:S01]  /*36f0*/  IMAD.MOV.U32 R117, RZ, RZ, R58 ;  /* 0x000000ffff757224 */ /* 0x000fe200078e003a */
[C---:B------:R-:W-:Y:S01]  /*3700*/  SEL R41, R50.reuse, R41, !P4 ;  /* 0x0000002932297207 */ /* 0x040fe20006000000 */
[----:B------:R-:W-:Y:S01]  /*3710*/  IMAD R110, R39, UR5, RZ ;  /* 0x00000005276e7c24 */ /* 0x000fe2000f8e02ff */
[C---:B------:R-:W-:Y:S01]  /*3720*/  SEL R47, R50.reuse, R7, !P4 ;  /* 0x00000007322f7207 */ /* 0x040fe20006000000 */
[----:B------:R-:W-:Y:S01]  /*3730*/  @!P1 IMAD.MOV R72, RZ, RZ, -R72 ;  /* 0x000000ffff489224 */ /* 0x000fe200078e0a48 */
[C---:B------:R-:W-:Y:S01]  /*3740*/  SEL R57, R50.reuse, R15, !P4 ;  /* 0x0000000f32397207 */ /* 0x040fe20006000000 */
[----:B------:R-:W-:Y:S01]  /*3750*/  IMAD.MOV.U32 R119, RZ, RZ, R52 ;  /* 0x000000ffff777224 */ /* 0x000fe200078e0034 */
[----:B------:R-:W-:Y:S01]  /*3760*/  SEL R7, R50, R111, !P4 ;  /* 0x0000006f32077207 */ /* 0x000fe20006000000 */
[----:B------:R-:W-:Y:S01]  /*3770*/  IMAD R111, R38, UR5, RZ ;  /* 0x00000005266f7c24 */ /* 0x000fe2000f8e02ff */
[C---:B------:R-:W-:Y:S01]  /*3780*/  SEL R15, R50.reuse, R113, !P4 ;  /* 0x00000071320f7207 */ /* 0x040fe20006000000 */
[----:B------:R-:W-:Y:S01]  /*3790*/  IMAD.MOV.U32 R121, RZ, RZ, R6 ;  /* 0x000000ffff797224 */ /* 0x000fe200078e0006 */
[C---:B------:R-:W-:Y:S01]  /*37a0*/  SEL R49, R50.reuse, R8, !P4 ;  /* 0x0000000832317207 */ /* 0x040fe20006000000 */
[----:B------:R-:W-:Y:S01]  /*37b0*/  @!P3 IMAD.MOV R5, RZ, RZ, -R5 ;  /* 0x000000ffff05b224 */ /* 0x000fe200078e0a05 */
[C---:B------:R-:W-:Y:S01]  /*37c0*/  SEL R58, R50.reuse, R16, !P4 ;  /* 0x00000010323a7207 */ /* 0x040fe20006000000 */
[----:B------:R-:W-:Y:S01]  /*37d0*/  IMAD R113, R41, UR5, RZ ;  /* 0x0000000529717c24 */ /* 0x000fe2000f8e02ff */
[----:B------:R-:W-:Y:S01]  /*37e0*/  SEL R42, R50, R42, !P4 ;  /* 0x0000002a322a7207 */ /* 0x000fe20006000000 */
[----:B------:R-:W-:Y:S01]  /*37f0*/  IMAD R3, R3, UR17, RZ ;  /* 0x0000001103037c24 */ /* 0x000fe2000f8e02ff */
[----:B------:R-:W-:Y:S01]  /*3800*/  IADD3 R38, P1, PT, R112, UR10, RZ ;  /* 0x0000000a70267c10 */ /* 0x000fe2000ff3e0ff */
[----:B------:R-:W-:Y:S01]  /*3810*/  IMAD R47, R47, UR5, RZ ;  /* 0x000000052f2f7c24 */ /* 0x000fe2000f8e02ff */
[C---:B------:R-:W-:Y:S01]  /*3820*/  SEL R51, R50.reuse, R9, !P4 ;  /* 0x0000000932337207 */ /* 0x040fe20006000000 */
[----:B------:R-:W-:Y:S01]  /*3830*/  @!P2 IMAD.MOV R74, RZ, RZ, -R74 ;  /* 0x000000ffff4aa224 */ /* 0x000fe200078e0a4a */
[----:B------:R-:W-:Y:S01]  /*3840*/  SEL R52, R50, R10, !P4 ;  /* 0x0000000a32347207 */ /* 0x000fe20006000000 */
[----:B------:R-:W-:Y:S01]  /*3850*/  @!P6 IMAD.MOV R117, RZ, RZ, -R117 ;  /* 0x000000ffff75e224 */ /* 0x000fe200078e0a75 */
[----:B------:R-:W-:Y:S01]  /*3860*/  IADD3 R41, P3, PT, R110, UR10, RZ ;  /* 0x0000000a6e297c10 */ /* 0x000fe2000ff7e0ff */
[----:B------:R-:W-:Y:S01]  /*3870*/  @!P0 IMAD.MOV R119, RZ, RZ, -R119 ;  /* 0x000000ffff778224 */ /* 0x000fe200078e0a77 */
        /* <DEDUP_REMOVED lines=8> */
[----:B------:R-:W-:Y:S01]  /*3900*/  R2UR UR13, R38 ;  /* 0x00000000260d72ca */ /* 0x000fe200000e0000 */
[----:B------:R-:W-:Y:S01]  /*3910*/  IMAD R38, R58, UR5, RZ ;  /* 0x000000053a267c24 */ /* 0x000fe2000f8e02ff */
[----:B------:R-:W-:Y:S01]  /*3920*/  SEL R53, R50, R11, !P4 ;  /* 0x0000000b32357207 */ /* 0x000fe20006000000 */
[----:B------:R-:W-:Y:S01]  /*3930*/  IMAD R52, R52, UR5, RZ ;  /* 0x0000000534347c24 */ /* 0x000fe2000f8e02ff */
[C---:B------:R-:W-:Y:S01]  /*3940*/  SEL R54, R50.reuse, R12, !P4 ;  /* 0x0000000c32367207 */ /* 0x040fe20006000000 */
[----:B------:R-:W-:Y:S01]  /*3950*/  IMAD R57, R57, UR5, RZ ;  /* 0x0000000539397c24 */ /* 0x000fe2000f8e02ff */
[C---:B------:R-:W-:Y:S01]  /*3960*/  SEL R62, R50.reuse, R20, !P4 ;  /* 0x00000014323e7207 */ /* 0x040fe20006000000 */
[----:B------:R-:W-:Y:S01]  /*3970*/  IMAD R53, R53, UR5, RZ ;  /* 0x0000000535357c24 */ /* 0x000fe2000f8e02ff */
[----:B------:R-:W-:Y:S01]  /*3980*/  SEL R64, R50, R22, !P4 ;  /* 0x0000001632407207 */ /* 0x000fe20006000000 */
[----:B------:R-:W-:Y:S01]  /*3990*/  IMAD R54, R54, UR5, RZ ;  /* 0x0000000536367c24 */ /* 0x000fe2000f8e02ff */
[----:B------:R-:W-:Y:S01]  /*39a0*/  R2UR UR15, R41 ;  /* 0x00000000290f72ca */ /* 0x000fe200000e0000 */
[----:B------:R-:W-:Y:S01]  /*39b0*/  IMAD R7, R7, UR5, RZ ;  /* 0x0000000507077c24 */ /* 0x000fe2000f8e02ff */
[----:B------:R-:W-:Y:S01]  /*39c0*/  SEL R55, R50, R13, !P4 ;  /* 0x0000000d32377207 */ /* 0x000fe20006000000 */
[----:B------:R-:W-:Y:S01]  /*39d0*/  IMAD R114, R114, UR73, RZ ;  /* 0x0000004972727c24 */ /* 0x000fe2000f8e02ff */
[----:B------:R-:W-:Y:S01]  /*39e0*/  IADD3 R41, P5, PT, R3, UR8, RZ ;  /* 0x0000000803297c10 */ /* 0x000fe2000ffbe0ff */
[----:B------:R-:W-:Y:S01]  /*39f0*/  IMAD R116, R116, UR73, RZ ;  /* 0x0000004974747c24 */ /* 0x000fe2000f8e02ff */
[----:B------:R-:W-:Y:S01]  /*3a00*/  SHF.R.S32.HI R58, RZ, 0x1f, R47 ;  /* 0x0000001fff3a7819 */ /* 0x000fe2000001142f */
[----:B------:R-:W-:Y:S01]  /*3a10*/  IMAD R55, R55, UR5, RZ ;  /* 0x0000000537377c24 */ /* 0x000fe2000f8e02ff */
[----:B------:R-:W-:Y:S01]  /*3a20*/  IADD3 R42, P6, PT, R47, UR10, RZ ;  /* 0x0000000a2f2a7c10 */ /* 0x000fe2000ffde0ff */
[----:B------:R-:W-:Y:S01]  /*3a30*/  IMAD R118, R118, UR73, RZ ;  /* 0x0000004976767c24 */ /* 0x000fe2000f8e02ff */
[----:B------:R-:W-:Y:S01]  /*3a40*/  SEL R59, R50, R17, !P4 ;  /* 0x00000011323b7207 */ /* 0x000fe20006000000 */
        /* <DEDUP_REMOVED lines=19> */
[----:B------:R-:W-:Y:S01]  /*3b80*/  R2UR UR14, R39 ;  /* 0x00000000270e72ca */ /* 0x000fe200000e0000 */
[----:B------:R-:W-:Y:S01]  /*3b90*/  IMAD R39, R60, UR5, RZ ;  /* 0x000000053c277c24 */ /* 0x000fe2000f8e02ff */
[----:B------:R-:W-:Y:S01]  /*3ba0*/  SEL R29, R50, R29, !P4 ;  /* 0x0000001d321d7207 */ /* 0x000fe20006000000 */
[----:B------:R-:W-:Y:S01]  /*3bb0*/  IMAD R136, R136, UR73, RZ ;  /* 0x0000004988887c24 */ /* 0x000fe2000f8e02ff */
[----:B------:R-:W-:Y:S01]  /*3bc0*/  SEL R30, R50, R30, !P4 ;  /* 0x0000001e321e7207 */ /* 0x000fe20006000000 */
[----:B------:R-:W-:Y:S01]  /*3bd0*/  IMAD R138, R138, UR73, RZ ;  /* 0x000000498a8a7c24 */ /* 0x000fe2000f8e02ff */
[C---:B------:R-:W-:Y:S01]  /*3be0*/  SEL R31, R50.reuse, R31, !P4 ;  /* 0x0000001f321f7207 */ /* 0x040fe20006000000 */
        /* <DEDUP_REMOVED lines=37> */
[C---:B------:R-:W-:Y:S01]  /*3e40*/  SEL R20, R50.reuse, R91, !P4 ;  /* 0x0000005b32147207 */ /* 0x040fe20006000000 */
[----:B------:R-:W-:Y:S01]  /*3e50*/  IMAD R97, R97, UR5, RZ ;  /* 0x0000000561617c24 */ /* 0x000fe2000f8e02ff */
[C---:B------:R-:W-:Y:S01]  /*3e60*/  SEL R9, R50.reuse, R93, !P4 ;  /* 0x0000005d32097207 */ /* 0x040fe20006000000 */
        /* <DEDUP_REMOVED lines=17> */
[----:B------:R-:W-:-:S02]  /*3f80*/  SEL R11, R50, R119, !P4 ;  /* 0x00000077320b7207 */ /* 0x000fc40006000000 */
[----:B------:R-:W-:Y:S02]  /*3f90*/  SEL R23, R50, R121, !P4 ;  /* 0x0000007932177207 */ /* 0x000fe40006000000 */
[----:B------:R-:W-:Y:S02]  /*3fa0*/  IADD3 R37, P0, PT, R113, UR10, RZ ;  /* 0x0000000a71257c10 */ /* 0x000fe4000ff1e0ff */
[----:B------:R-:W-:Y:S01]  /*3fb0*/  SHF.R.S32.HI R60, RZ, 0x1f, R49 ;  /* 0x0000001fff3c7819 */ /* 0x000fe20000011431 */
[----:B------:R-:W-:Y:S01]  /*3fc0*/  IMAD R23, R23, UR5, RZ ;  /* 0x0000000517177c24 */ /* 0x000fe2000f8e02ff */
[----:B------:R-:W-:Y:S02]  /*3fd0*/  IADD3 R47, P4, PT, R49, UR10, RZ ;  /* 0x0000000a312f7c10 */ /* 0x000fe4000ff9e0ff */
[----:B------:R-:W-:Y:S02]  /*3fe0*/  LEA.HI.X.SX32 R45, R3, UR9, 0x1, P5 ;  /* 0x00000009032d7c11 */ /* 0x000fe4000a8f0eff */
[----:B------:R-:W-:-:S02]  /*3ff0*/  IADD3.X R58, PT, PT, R58, UR11, RZ, P6, !PT ;  /* 0x0000000b3a3a7c10 */ /* 0x000fc4000b7fe4ff */
[----:B------:R-:W-:Y:S02]  /*4000*/  SHF.R.S32.HI R62, RZ, 0x1f, R51 ;  /* 0x0000001fff3e7819 */ /* 0x000fe40000011433 */
[----:B------:R-:W-:Y:S02]  /*4010*/  IADD3 R49, P5, PT, R51, UR10, RZ ;  /* 0x0000000a33317c10 */ /* 0x000fe4000ffbe0ff */
[----:B------:R-:W-:Y:S02]  /*4020*/  SHF.R.S32.HI R64, RZ, 0x1f, R52 ;  /* 0x0000001fff407819 */ /* 0x000fe40000011434 */
[----:B------:R-:W-:Y:S02]  /*4030*/  IADD3 R50, P6, PT, R52, UR10, RZ ;  /* 0x0000000a34327c10 */ /* 0x000fe4000ffde0ff */
[----:B------:R-:W-:Y:S01]  /*4040*/  R2UR UR12, R37 ;  /* 0x00000000250c72ca */ /* 0x000fe200000e0000 */
[----:B------:R-:W-:Y:S01]  /*4050*/  IMAD R37, R56, UR5, RZ ;  /* 0x0000000538257c24 */ /* 0x000fe2000f8e02ff */
[----:B------:R-:W-:-:S02]  /*4060*/  IADD3.X R60, PT, PT, R60, UR11, RZ, P4, !PT ;  /* 0x0000000b3c3c7c10 */ /* 0x000fc4000a7fe4ff */
[----:B------:R-:W-:Y:S02]  /*4070*/  SHF.R.S32.HI R66, RZ, 0x1f, R53 ;  /* 0x0000001fff427819 */ /* 0x000fe40000011435 */
[----:B------:R-:W-:Y:S02]  /*4080*/  IADD3 R52, P4, PT, R53, UR10, RZ ;  /* 0x0000000a35347c10 */ /* 0x000fe4000ff9e0ff */
[----:B------:R-:W-:Y:S02]  /*4090*/  SHF.R.S32.HI R68, RZ, 0x1f, R54 ;  /* 0x0000001fff447819 */ /* 0x000fe40000011436 */
[----:B------:R-:W-:Y:S02]  /*40a0*/  IADD3.X R62, PT, PT, R62, UR11, RZ, P5, !PT ;  /* 0x0000000b3e3e7c10 */ /* 0x000fe4000affe4ff */
[----:B------:R-:W-:Y:S02]  /*40b0*/  IADD3.X R64, PT, PT, R64, UR11, RZ, P6, !PT ;  /* 0x0000000b40407c10 */ /* 0x000fe4000b7fe4ff */
[----:B------:R-:W-:-:S02]  /*40c0*/  IADD3 R54, P5, PT, R54, UR10, RZ ;  /* 0x0000000a36367c10 */ /* 0x000fc4000ffbe0ff */
[----:B------:R-:W-:Y:S02]  /*40d0*/  SHF.R.S32.HI R70, RZ, 0x1f, R55 ;  /* 0x0000001fff467819 */ /* 0x000fe40000011437 */
[----:B------:R-:W-:Y:S02]  /*40e0*/  IADD3 R56, P6, PT, R55, UR10, RZ ;  /* 0x0000000a37387c10 */ /* 0x000fe4000ffde0ff */
[----:B------:R-:W-:Y:S02]  /*40f0*/  IADD3.X R66, PT, PT, R66, UR11, RZ, P4, !PT ;  /* 0x0000000b42427c10 */ /* 0x000fe4000a7fe4ff */
[----:B------:R-:W-:Y:S02]  /*4100*/  SHF.R.S32.HI R72, RZ, 0x1f, R37 ;  /* 0x0000001fff487819 */ /* 0x000fe40000011425 */
[----:B------:R-:W-:Y:S01]  /*4110*/  IADD3 R51, P4, PT, R37, UR10, RZ ;  /* 0x0000000a25337c10 */ /* 0x000fe2000ff9e0ff */
[----:B------:R-:W-:Y:S01]  /*4120*/  IMAD R37, R27, UR5, RZ ;  /* 0x000000051b257c24 */ /* 0x000fe2000f8e02ff */
[----:B------:R-:W-:-:S02]  /*4130*/  IADD3.X R68, PT, PT, R68, UR11, RZ, P5, !PT ;  /* 0x0000000b44447c10 */ /* 0x000fc4000affe4ff */
[----:B------:R-:W-:Y:S02]  /*4140*/  IADD3.X R70, PT, PT, R70, UR11, RZ, P6, !PT ;  /* 0x0000000b46467c10 */ /* 0x000fe4000b7fe4ff */
[----:B------:R-:W-:Y:S02]  /*4150*/  SHF.R.S32.HI R74, RZ, 0x1f, R57 ;  /* 0x0000001fff4a7819 */ /* 0x000fe40000011439 */
[----:B------:R-:W-:Y:S02]  /*4160*/  IADD3 R53, P5, PT, R57, UR10, RZ ;  /* 0x0000000a39357c10 */ /* 0x000fe4000ffbe0ff */
[----:B------:R-:W-:Y:S02]  /*4170*/  SHF.R.S32.HI R76, RZ, 0x1f, R38 ;  /* 0x0000001fff4c7819 */ /* 0x000fe40000011426 */
[----:B------:R-:W-:Y:S01]  /*4180*/  IADD3 R55, P6, PT, R38, UR10, RZ ;  /* 0x0000000a26377c10 */ /* 0x000fe2000ffde0ff */
[----:B------:R-:W-:Y:S01]  /*4190*/  IMAD R38, R26, UR5, RZ ;  /* 0x000000051a267c24 */ /* 0x000fe2000f8e02ff */
[----:B------:R-:W-:-:S02]  /*41a0*/  IADD3.X R72, PT, PT, R72, UR11, RZ, P4, !PT ;  /* 0x0000000b48487c10 */ /* 0x000fc4000a7fe4ff */
[----:B------:R-:W-:Y:S02]  /*41b0*/  SHF.R.S32.HI R78, RZ, 0x1f, R59 ;  /* 0x0000001fff4e7819 */ /* 0x000fe4000001143b */
[----:B------:R-:W-:Y:S02]  /*41c0*/  IADD3 R57, P4, PT, R59, UR10, RZ ;  /* 0x0000000a3b397c10 */ /* 0x000fe4000ff9e0ff */
[----:B------:R-:W-:Y:S02]  /*41d0*/  IADD3.X R74, PT, PT, R74, UR11, RZ, P5, !PT ;  /* 0x0000000b4a4a7c10 */ /* 0x000fe4000affe4ff */
[----:B------:R-:W-:Y:S02]  /*41e0*/  SHF.R.S32.HI R82, RZ, 0x1f, R61 ;  /* 0x0000001fff527819 */ /* 0x000fe4000001143d */
[----:B------:R-:W-:Y:S02]  /*41f0*/  IADD3.X R76, PT, PT, R76, UR11, RZ, P6, !PT ;  /* 0x0000000b4c4c7c10 */ /* 0x000fe4000b7fe4ff */
[----:B------:R-:W-:-:S02]  /*4200*/  SHF.R.S32.HI R80, RZ, 0x1f, R39 ;  /* 0x0000001fff507819 */ /* 0x000fc40000011427 */
[----:B------:R-:W-:Y:S01]  /*4210*/  IADD3 R59, P5, PT, R39, UR10, RZ ;  /* 0x0000000a273b7c10 */ /* 0x000fe2000ffbe0ff */
[----:B------:R-:W-:Y:S01]  /*4220*/  IMAD R39, R24, UR5, RZ ;  /* 0x0000000518277c24 */ /* 0x000fe2000f8e02ff */
[----:B------:R-:W-:Y:S02]  /*4230*/  IADD3 R61, P6, PT, R61, UR10, RZ ;  /* 0x0000000a3d3d7c10 */ /* 0x000fe4000ffde0ff */
[----:B------:R-:W-:Y:S02]  /*4240*/  IADD3.X R80, PT, PT, R80, UR11, RZ, P5, !PT ;  /* 0x0000000b50507c10 */ /* 0x000fe4000affe4ff */
[----:B------:R-:W-:Y:S02]  /*4250*/  IADD3.X R82, PT, PT, R82, UR11, RZ, P6, !PT ;  /* 0x0000000b52527c10 */ /* 0x000fe4000b7fe4ff */
[----:B------:R-:W-:Y:S02]  /*4260*/  SHF.R.S32.HI R86, RZ, 0x1f, R73 ;  /* 0x0000001fff567819 */ /* 0x000fe40000011449 */
[----:B------:R-:W-:-:S02]  /*4270*/  IADD3 R65, P5, PT, R73, UR10, RZ ;  /* 0x0000000a49417c10 */ /* 0x000fc4000ffbe0ff */
[----:B------:R-:W-:Y:S02]  /*4280*/  SHF.R.S32.HI R88, RZ, 0x1f, R75 ;  /* 0x0000001fff587819 */ /* 0x000fe4000001144b */
[----:B------:R-:W-:Y:S02]  /*4290*/  IADD3 R67, P6, PT, R75, UR10, RZ ;  /* 0x0000000a4b437c10 */ /* 0x000fe4000ffde0ff */
[----:B------:R-:W-:Y:S02]  /*42a0*/  IADD3.X R78, PT, PT, R78, UR11, RZ, P4, !PT ;  /* 0x0000000b4e4e7c10 */ /* 0x000fe4000a7fe4ff */
[----:B------:R-:W-:Y:S02]  /*42b0*/  SHF.R.S32.HI R84, RZ, 0x1f, R71 ;  /* 0x0000001fff547819 */ /* 0x000fe40000011447 */
[----:B------:R-:W-:Y:S02]  /*42c0*/  IADD3 R63, P4, PT, R71, UR10, RZ ;  /* 0x0000000a473f7c10 */ /* 0x000fe4000ff9e0ff */
[----:B------:R-:W-:-:S02]  /*42d0*/  IADD3.X R86, PT, PT, R86, UR11, RZ, P5, !PT ;  /* 0x0000000b56567c10 */ /* 0x000fc4000affe4ff */
[----:B------:R-:W-:Y:S02]  /*42e0*/  IADD3.X R88, PT, PT, R88, UR11, RZ, P6, !PT ;  /* 0x0000000b58587c10 */ /* 0x000fe4000b7fe4ff */
[----:B------:R-:W-:Y:S02]  /*42f0*/  SHF.R.S32.HI R92, RZ, 0x1f, R79 ;  /* 0x0000001fff5c7819 */ /* 0x000fe4000001144f */
[----:B------:R-:W-:Y:S02]  /*4300*/  IADD3 R71, P5, PT, R79, UR10, RZ ;  /* 0x0000000a4f477c10 */ /* 0x000fe4000ffbe0ff */
[----:B------:R-:W-:Y:S02]  /*4310*/  SHF.R.S32.HI R94, RZ, 0x1f, R81 ;  /* 0x0000001fff5e7819 */ /* 0x000fe40000011451 */
[----:B------:R-:W-:Y:S02]  /*4320*/  IADD3 R73, P6, PT, R81, UR10, RZ ;  /* 0x0000000a51497c10 */ /* 0x000fe4000ffde0ff */
[----:B------:R-:W-:-:S02]  /*4330*/  IADD3.X R84, PT, PT, R84, UR11, RZ, P4, !PT ;  /* 0x0000000b54547c10 */ /* 0x000fc4000a7fe4ff */
[----:B------:R-:W-:Y:S02]  /*4340*/  SHF.R.S32.HI R90, RZ, 0x1f, R77 ;  /* 0x0000001fff5a7819 */ /* 0x000fe4000001144d */
        /* <DEDUP_REMOVED lines=24> */
[----:B------:R-:W-:Y:S02]  /*44d0*/  IADD3 R3, P5, PT, R40, UR10, RZ ;  /* 0x0000000a28037c10 */ /* 0x000fe4000ffbe0ff */
[----:B------:R-:W-:Y:S02]  /*44e0*/  SHF.R.S32.HI R106, RZ, 0x1f, R36 ;  /* 0x0000001fff6a7819 */ /* 0x000fe40000011424 */
[----:B------:R-:W-:Y:S02]  /*44f0*/  IADD3 R95, P6, PT, R36, UR10, RZ ;  /* 0x0000000a245f7c10 */ /* 0x000fe4000ffde0ff */
[----:B------:R-:W-:Y:S02]  /*4500*/  IADD3.X R96, PT, PT, R96, UR11, RZ, P4, !PT ;  /* 0x0000000b60607c10 */ /* 0x000fe4000a7fe4ff */
[----:B------:R-:W-:-:S02]  /*4510*/  SHF.R.S32.HI R102, RZ, 0x1f, R29 ;  /* 0x0000001fff667819 */ /* 0x000fc4000001141d */
[----:B------:R-:W-:Y:S02]  /*4520*/  IADD3 R81, P4, PT, R29, UR10, RZ ;  /* 0x0000000a1d517c10 */ /* 0x000fe4000ff9e0ff */
[----:B------:R-:W-:Y:S02]  /*4530*/  R2UR UR8, R3 ;  /* 0x00000000030872ca */ /* 0x000fe400000e0000 */
[----:B------:R-:W-:Y:S02]  /*4540*/  IADD3.X R106, PT, PT, R106, UR11, RZ, P6, !PT ;  /* 0x0000000b6a6a7c10 */ /* 0x000fe4000b7fe4ff */
[----:B------:R-:W-:Y:S02]  /*4550*/  IADD3 R3, P6, PT, R43, UR10, RZ ;  /* 0x0000000a2b037c10 */ /* 0x000fe4000ffde0ff */
[----:B------:R-:W-:Y:S02]  /*4560*/  SHF.R.S32.HI R36, RZ, 0x1f, R110 ;  /* 0x0000001fff247819 */ /* 0x000fe4000001146e */
[----:B------:R-:W-:-:S02]  /*4570*/  IADD3.X R102, PT, PT, R102, UR11, RZ, P4, !PT ;  /* 0x0000000b66667c10 */ /* 0x000fc4000a7fe4ff */
[----:B------:R-:W-:Y:S02]  /*4580*/  SHF.R.S32.HI R109, RZ, 0x1f, R32 ;  /* 0x0000001fff6d7819 */ /* 0x000fe40000011420 */
[----:B------:R-:W-:Y:S02]  /*4590*/  IADD3 R87, P4, PT, R32, UR10, RZ ;  /* 0x0000000a20577c10 */ /* 0x000fe4000ff9e0ff */
[----:B------:R-:W-:Y:S02]  /*45a0*/  R2UR UR17, R3 ;  /* 0x00000000031172ca */ /* 0x000fe400000e0000 */
[----:B------:R-:W-:Y:S02]  /*45b0*/  IADD3.X R36, PT, PT, R36, UR11, RZ, P3, !PT ;  /* 0x0000000b24247c10 */ /* 0x000fe40009ffe4ff */
[----:B------:R-:W-:Y:S02]  /*45c0*/  IADD3 R3, P3, PT, R97, UR10, RZ ;  /* 0x0000000a61037c10 */ /* 0x000fe4000ff7e0ff */
[----:B------:R-:W-:-:S02]  /*45d0*/  IADD3.X R109, PT, PT, R109, UR11, RZ, P4, !PT ;  /* 0x0000000b6d6d7c10 */ /* 0x000fc4000a7fe4ff */
[----:B------:R-:W-:Y:S02]  /*45e0*/  SHF.R.S32.HI R104, RZ, 0x1f, R35 ;  /* 0x0000001fff687819 */ /* 0x000fe40000011423 */
[----:B------:R-:W-:Y:S02]  /*45f0*/  IADD3 R93, P4, PT, R35, UR10, RZ ;  /* 0x0000000a235d7c10 */ /* 0x000fe4000ff9e0ff */
[----:B------:R-:W-:Y:S02]  /*4600*/  SHF.R.S32.HI R35, RZ, 0x1f, R111 ;  /* 0x0000001fff237819 */ /* 0x000fe4000001146f */
[----:B------:R-:W-:Y:S01]  /*4610*/  R2UR UR18, R3 ;  /* 0x00000000031272ca */ /* 0x000fe200000e0000 */
[----:B------:R-:W-:Y:S01]  /*4620*/  IMAD R3, R28, UR5, RZ ;  /* 0x000000051c037c24 */ /* 0x000fe2000f8e02ff */
[----:B------:R-:W-:Y:S02]  /*4630*/  SHF.R.S32.HI R33, RZ, 0x1f, R113 ;  /* 0x0000001fff217819 */ /* 0x000fe40000011471 */
[----:B------:R-:W-:-:S02]  /*4640*/  IADD3.X R104, PT, PT, R104, UR11, RZ, P4, !PT ;  /* 0x0000000b68687c10 */ /* 0x000fc4000a7fe4ff */
[----:B------:R-:W-:Y:S02]  /*4650*/  IADD3.X R35, PT, PT, R35, UR11, RZ, P2, !PT ;  /* 0x0000000b23237c10 */ /* 0x000fe400097fe4ff */
[----:B------:R-:W-:Y:S02]  /*4660*/  IADD3 R29, P4, PT, R115, UR10, RZ ;  /* 0x0000000a731d7c10 */ /* 0x000fe4000ff9e0ff */
[----:B------:R-:W-:Y:S02]  /*4670*/  SHF.R.S32.HI R34, RZ, 0x1f, R112 ;  /* 0x0000001fff227819 */ /* 0x000fe40000011470 */
[----:B------:R-:W-:Y:S02]  /*4680*/  IADD3 R30, P2, PT, R99, UR10, RZ ;  /* 0x0000000a631e7c10 */ /* 0x000fe4000ff5e0ff */
[----:B------:R-:W-:Y:S02]  /*4690*/  IADD3.X R33, PT, PT, R33, UR11, RZ, P0, !PT ;  /* 0x0000000b21217c10 */ /* 0x000fe400087fe4ff */
[----:B------:R-:W-:-:S02]  /*46a0*/  IADD3 R27, P0, PT, R3, UR10, RZ ;  /* 0x0000000a031b7c10 */ /* 0x000fc4000ff1e0ff */
[----:B------:R-:W-:Y:S01]  /*46b0*/  SHF.R.S32.HI R32, RZ, 0x1f, R40 ;  /* 0x0000001fff207819 */ /* 0x000fe20000011428 */
[----:B------:R-:W-:Y:S01]  /*46c0*/  IMAD R40, R25, UR5, RZ ;  /* 0x0000000519287c24 */ /* 0x000fe2000f8e02ff */
[----:B------:R-:W-:Y:S02]  /*46d0*/  R2UR UR9, R29 ;  /* 0x000000001d0972ca */ /* 0x000fe400000e0000 */
[----:B------:R-:W-:Y:S02]  /*46e0*/  IADD3.X R34, PT, PT, R34, UR11, RZ, P1, !PT ;  /* 0x0000000b22227c10 */ /* 0x000fe40008ffe4ff */
[----:B------:R-:W-:Y:S02]  /*46f0*/  R2UR UR19, R30 ;  /* 0x000000001e1372ca */ /* 0x000fe400000e0000 */
[----:B------:R-:W-:Y:S02]  /*4700*/  IADD3 R29, P1, PT, R107, UR10, RZ ;  /* 0x0000000a6b1d7c10 */ /* 0x000fe4000ff3e0ff */
[----:B------:R-:W-:-:S02]  /*4710*/  R2UR UR21, R27 ;  /* 0x000000001b1572ca */ /* 0x000fc400000e0000 */
[----:B------:R-:W-:Y:S02]  /*4720*/  IADD3.X R32, PT, PT, R32, UR11, RZ, P5, !PT ;  /* 0x0000000b20207c10 */ /* 0x000fe4000affe4ff */
[----:B------:R-:W-:Y:S01]  /*4730*/  SHF.R.S32.HI R30, RZ, 0x1f, R43 ;  /* 0x0000001fff1e7819 */ /* 0x000fe2000001142b */
[----:B------:R-:W-:Y:S01]  /*4740*/  IMAD R43, R22, UR5, RZ ;  /* 0x00000005162b7c24 */ /* 0x000fe2000f8e02ff */
[----:B------:R-:W-:Y:S02]  /*4750*/  SHF.R.S32.HI R31, RZ, 0x1f, R115 ;  /* 0x0000001fff1f7819 */ /* 0x000fe40000011473 */
[----:B------:R-:W-:Y:S02]  /*4760*/  IADD3 R27, P5, PT, R37, UR10, RZ ;  /* 0x0000000a251b7c10 */ /* 0x000fe4000ffbe0ff */
[----:B------:R-:W-:Y:S02]  /*4770*/  R2UR UR20, R29 ;  /* 0x000000001d1472ca */ /* 0x000fe400000e0000 */
[----:B------:R-:W-:-:S02]  /*4780*/  IADD3.X R30, PT, PT, R30, UR11, RZ, P6, !PT ;  /* 0x0000000b1e1e7c10 */ /* 0x000fc4000b7fe4ff */
[----:B------:R-:W-:Y:S02]  /*4790*/  IADD3.X R31, PT, PT, R31, UR11, RZ, P4, !PT ;  /* 0x0000000b1f1f7c10 */ /* 0x000fe4000a7fe4ff */
[----:B------:R-:W-:Y:S02]  /*47a0*/  R2UR UR22, R27 ;  /* 0x000000001b1672ca */ /* 0x000fe400000e0000 */
[----:B------:R-:W-:Y:S02]  /*47b0*/  IADD3 R24, P6, PT, R39, UR10, RZ ;  /* 0x0000000a27187c10 */ /* 0x000fe4000ffde0ff */
[----:B------:R-:W-:Y:S01]  /*47c0*/  SHF.R.S32.HI R29, RZ, 0x1f, R97 ;  /* 0x0000001fff1d7819 */ /* 0x000fe20000011461 */
[----:B------:R-:W-:Y:S01]  /*47d0*/  IMAD R97, R21, UR5, RZ ;  /* 0x0000000515617c24 */ /* 0x000fe2000f8e02ff */
[----:B------:R-:W-:Y:S02]  /*47e0*/  IADD3 R26, P4, PT, R38, UR10, RZ ;  /* 0x0000000a261a7c10 */ /* 0x000fe4000ff9e0ff */
[----:B------:R-:W-:-:S02]  /*47f0*/  SHF.R.S32.HI R27, RZ, 0x1f, R107 ;  /* 0x0000001fff1b7819 */ /* 0x000fc4000001146b */
[----:B------:R-:W-:Y:S02]  /*4800*/  R2UR UR24, R24 ;  /* 0x00000000181872ca */ /* 0x000fe400000e0000 */
[----:B------:R-:W-:Y:S02]  /*4810*/  IADD3.X R29, PT, PT, R29, UR11, RZ, P3, !PT ;  /* 0x0000000b1d1d7c10 */ /* 0x000fe40009ffe4ff */
[----:B------:R-:W-:Y:S02]  /*4820*/  R2UR UR23, R26 ;  /* 0x000000001a1772ca */ /* 0x000fe400000e0000 */
[----:B------:R-:W-:Y:S02]  /*4830*/  SHF.R.S32.HI R28, RZ, 0x1f, R99 ;  /* 0x0000001fff1c7819 */ /* 0x000fe40000011463 */
[----:B------:R-:W-:Y:S02]  /*4840*/  IADD3 R24, P3, PT, R40, UR10, RZ ;  /* 0x0000000a28187c10 */ /* 0x000fe4000ff7e0ff */
[----:B------:R-:W-:-:S02]  /*4850*/  IADD3.X R27, PT, PT, R27, UR11, RZ, P1, !PT ;  /* 0x0000000b1b1b7c10 */ /* 0x000fc40008ffe4ff */
[----:B------:R-:W-:Y:S02]  /*4860*/  IADD3 R21, P1, PT, R10, UR10, RZ ;  /* 0x0000000a0a157c10 */ /* 0x000fe4000ff3e0ff */
[----:B------:R-:W-:Y:S01]  /*4870*/  SHF.R.S32.HI R26, RZ, 0x1f, R3 ;  /* 0x0000001fff1a7819 */ /* 0x000fe20000011403 */
[----:B------:R-:W-:Y:S01]  /*4880*/  IMAD R3, R20, UR5, RZ ;  /* 0x0000000514037c24 */ /* 0x000fe2000f8e02ff */
[----:B------:R-:W-:Y:S02]  /*4890*/  IADD3.X R28, PT, PT, R28, UR11, RZ, P2, !PT ;  /* 0x0000000b1c1c7c10 */ /* 0x000fe400097fe4ff */
[----:B------:R-:W-:Y:S02]  /*48a0*/  R2UR UR25, R24 ;  /* 0x00000000181972ca */ /* 0x000fe400000e0000 */
[----:B------:R-:W-:Y:S02]  /*48b0*/  IADD3 R22, P2, PT, R43, UR10, RZ ;  /* 0x0000000a2b167c10 */ /* 0x000fe4000ff5e0ff */
[----:B------:R-:W-:-:S02]  /*48c0*/  R2UR UR27, R21 ;  /* 0x00000000151b72ca */ /* 0x000fc400000e0000 */
[----:B------:R-:W-:Y:S02]  /*48d0*/  IADD3.X R26, PT, PT, R26, UR11, RZ, P0, !PT ;  /* 0x0000000b1a1a7c10 */ /* 0x000fe400087fe4ff */
[----:B------:R-:W-:Y:S01]  /*48e0*/  SHF.R.S32.HI R24, RZ, 0x1f, R38 ;  /* 0x0000001fff187819 */ /* 0x000fe20000011426 */
[----:B------:R-:W-:Y:S01]  /*48f0*/  IMAD R38, R18, UR5, RZ ;  /* 0x0000000512267c24 */ /* 0x000fe2000f8e02ff */
[----:B------:R-:W-:Y:S02]  /*4900*/  IADD3 R21, P0, PT, R97, UR10, RZ ;  /* 0x0000000a61157c10 */ /* 0x000fe4000ff1e0ff */
[----:B------:R-:W-:Y:S01]  /*4910*/  SHF.R.S32.HI R25, RZ, 0x1f, R37 ;  /* 0x0000001fff197819 */ /* 0x000fe20000011425 */
[----:B------:R-:W-:Y:S01]  /*4920*/  IMAD R37, R19, UR5, RZ ;  /* 0x0000000513257c24 */ /* 0x000fe2000f8e02ff */
[----:B------:R-:W-:Y:S02]  /*4930*/  R2UR UR26, R22 ;  /* 0x00000000161a72ca */ /* 0x000fe400000e0000 */
[----:B------:R-:W-:-:S02]  /*4940*/  IADD3.X R24, PT, PT, R24, UR11, RZ, P4, !PT ;  /* 0x0000000b18187c10 */ /* 0x000fc4000a7fe4ff */
[----:B------:R-:W-:Y:S02]  /*4950*/  R2UR UR28, R21 ;  /* 0x00000000151c72ca */ /* 0x000fe400000e0000 */
[----:B------:R-:W-:Y:S02]  /*4960*/  IADD3 R19, P4, PT, R9, UR10, RZ ;  /* 0x0000000a09137c10 */ /* 0x000fe4000ff9e0ff */
[----:B------:R-:W-:Y:S01]  /*4970*/  SHF.R.S32.HI R22, RZ, 0x1f, R39 ;  /* 0x0000001fff167819 */ /* 0x000fe20000011427 */
[----:B------:R-:W-:Y:S01]  /*4980*/  IMAD R39, R17, UR5, RZ ;  /* 0x0000000511277c24 */ /* 0x000fe2000f8e02ff */
[----:B------:R-:W-:Y:S02]  /*4990*/  SHF.R.S32.HI R21, RZ, 0x1f, R40 ;  /* 0x0000001fff157819 */ /* 0x000fe40000011428 */
[----:B------:R-:W-:Y:S02]  /*49a0*/  IADD3.X R25, PT, PT, R25, UR11, RZ, P5, !PT ;  /* 0x0000000b19197c10 */ /* 0x000fe4000affe4ff */
[----:B------:R-:W-:-:S02]  /*49b0*/  R2UR UR30, R19 ;  /* 0x00000000131e72ca */ /* 0x000fc400000e0000 */
[----:B------:R-:W-:Y:S02]  /*49c0*/  IADD3.X R22, PT, PT, R22, UR11, RZ, P6, !PT ;  /* 0x0000000b16167c10 */ /* 0x000fe4000b7fe4ff */
[----:B------:R-:W-:Y:S02]  /*49d0*/  IADD3 R20, P5, PT, R3, UR10, RZ ;  /* 0x0000000a03147c10 */ /* 0x000fe4000ffbe0ff */
[----:B------:R-:W-:Y:S02]  /*49e0*/  IADD3 R19, P6, PT, R37, UR10, RZ ;  /* 0x0000000a25137c10 */ /* 0x000fe4000ffde0ff */
[----:B------:R-:W-:Y:S02]  /*49f0*/  IADD3.X R21, PT, PT, R21, UR11, RZ, P3, !PT ;  /* 0x0000000b15157c10 */ /* 0x000fe40009ffe4ff */
[----:B------:R-:W-:Y:S02]  /*4a00*/  IADD3 R18, P3, PT, R38, UR10, RZ ;  /* 0x0000000a26127c10 */ /* 0x000fe4000ff7e0ff */
[----:B------:R-:W-:-:S02]  /*4a10*/  R2UR UR29, R20 ;  /* 0x00000000141d72ca */ /* 0x000fc400000e0000 */
[----:B------:R-:W-:Y:S02]  /*4a20*/  R2UR UR31, R19 ;  /* 0x00000000131f72ca */ /* 0x000fe400000e0000 */
[----:B------:R-:W-:Y:S02]  /*4a30*/  SHF.R.S32.HI R20, RZ, 0x1f, R43 ;  /* 0x0000001fff147819 */ /* 0x000fe4000001142b */
[----:B------:R-:W-:Y:S02]  /*4a40*/  R2UR UR32, R18 ;  /* 0x00000000122072ca */ /* 0x000fe400000e0000 */
[----:B------:R-:W-:Y:S01]  /*4a50*/  SHF.R.S32.HI R19, RZ, 0x1f, R10 ;  /* 0x0000001fff137819 */ /* 0x000fe2000001140a */
[----:B------:R-:W-:Y:S01]  /*4a60*/  IMAD R10, R16, UR5, RZ ;  /* 0x00000005100a7c24 */ /* 0x000fe2000f8e02ff */
[----:B------:R-:W-:Y:S02]  /*4a70*/  SHF.R.S32.HI R18, RZ, 0x1f, R97 ;  /* 0x0000001fff127819 */ /* 0x000fe40000011461 */
[----:B------:R-:W-:-:S02]  /*4a80*/  IADD3.X R20, PT, PT, R20, UR11, RZ, P2, !PT ;  /* 0x0000000b14147c10 */ /* 0x000fc400097fe4ff */
[----:B------:R-:W-:Y:S02]  /*4a90*/  IADD3 R17, P2, PT, R8, UR10, RZ ;  /* 0x0000000a08117c10 */ /* 0x000fe4000ff5e0ff */
[----:B------:R-:W-:Y:S02]  /*4aa0*/  IADD3.X R18, PT, PT, R18, UR11, RZ, P0, !PT ;  /* 0x0000000b12127c10 */ /* 0x000fe400087fe4ff */
[----:B------:R-:W-:Y:S02]  /*4ab0*/  IADD3.X R19, PT, PT, R19, UR11, RZ, P1, !PT ;  /* 0x0000000b13137c10 */ /* 0x000fe40008ffe4ff */
[----:B------:R-:W-:Y:S02]  /*4ac0*/  IADD3 R16, P0, PT, R10, UR10, RZ ;  /* 0x0000000a0a107c10 */ /* 0x000fe4000ff1e0ff */
[----:B------:R-:W-:Y:S02]  /*4ad0*/  IADD3 R40, P1, PT, R39, UR10, RZ ;  /* 0x0000000a27287c10 */ /* 0x000fe4000ff3e0ff */
[----:B------:R-:W-:-:S02]  /*4ae0*/  R2UR UR33, R17 ;  /* 0x00000000112172ca */ /* 0x000fc400000e0000 */
[----:B------:R-:W-:Y:S01]  /*4af0*/  SHF.R.S32.HI R17, RZ, 0x1f, R3 ;  /* 0x0000001fff117819 */ /* 0x000fe20000011403 */
[----:B------:R-:W-:Y:S01]  /*4b00*/  IMAD R3, R15, UR5, RZ ;  /* 0x000000050f037c24 */ /* 0x000fe2000f8e02ff */
[----:B------:R-:W-:Y:S02]  /*4b10*/  R2UR UR35, R16 ;  /* 0x00000000102372ca */ /* 0x000fe400000e0000 */
[----:B------:R-:W-:Y:S01]  /*4b20*/  R2UR UR34, R40 ;  /* 0x00000000282272ca */ /* 0x000fe200000e0000 */
[----:B------:R-:W-:Y:S01]  /*4b30*/  IMAD R40, R14, UR5, RZ ;  /* 0x000000050e287c24 */ /* 0x000fe2000f8e02ff */
[----:B------:R-:W-:Y:S02]  /*4b40*/  SHF.R.S32.HI R16, RZ, 0x1f, R9 ;  /* 0x0000001fff107819 */ /* 0x000fe40000011409 */
[----:B------:R-:W-:Y:S02]  /*4b50*/  SHF.R.S32.HI R15, RZ, 0x1f, R37 ;  /* 0x0000001fff0f7819 */ /* 0x000fe40000011425 */
[----:B------:R-:W-:-:S02]  /*4b60*/  IADD3.X R16, PT, PT, R16, UR11, RZ, P4, !PT ;  /* 0x0000000b10107c10 */ /* 0x000fc4000a7fe4ff */
[----:B------:R-:W-:Y:S02]  /*4b70*/  IADD3 R37, P4, PT, R3, UR10, RZ ;  /* 0x0000000a03257c10 */ /* 0x000fe4000ff9e0ff */
[----:B------:R-:W-:Y:S02]  /*4b80*/  IADD3.X R15, PT, PT, R15, UR11, RZ, P6, !PT ;  /* 0x0000000b0f0f7c10 */ /* 0x000fe4000b7fe4ff */
[----:B------:R-:W-:Y:S02]  /*4b90*/  IADD3 R9, P6, PT, R40, UR10, RZ ;  /* 0x0000000a28097c10 */ /* 0x000fe4000ffde0ff */
[----:B------:R-:W-:Y:S01]  /*4ba0*/  SHF.R.S32.HI R14, RZ, 0x1f, R38 ;  /* 0x0000001fff0e7819 */ /* 0x000fe20000011426 */
[----:B------:R-:W-:Y:S01]  /*4bb0*/  IMAD R38, R12, UR5, RZ ;  /* 0x000000050c267c24 */ /* 0x000fe2000f8e02ff */
[----:B------:R-:W-:Y:S01]  /*4bc0*/  R2UR UR37, R37 ;  /* 0x00000000252572ca */ /* 0x000fe200000e0000 */
[----:B------:R-:W-:Y:S01]  /*4bd0*/  IMAD R37, R13, UR5, RZ ;  /* 0x000000050d257c24 */ /* 0x000fe2000f8e02ff */
[----:B------:R-:W-:-:S02]  /*4be0*/  R2UR UR38, R9 ;  /* 0x00000000092672ca */ /* 0x000fc400000e0000 */
[----:B------:R-:W-:Y:S02]  /*4bf0*/  IADD3.X R14, PT, PT, R14, UR11, RZ, P3, !PT ;  /* 0x0000000b0e0e7c10 */ /* 0x000fe40009ffe4ff */
[----:B------:R-:W-:Y:S02]  /*4c00*/  IADD3.X R17, PT, PT, R17, UR11, RZ, P5, !PT ;  /* 0x0000000b11117c10 */ /* 0x000fe4000affe4ff */
[----:B------:R-:W-:Y:S02]  /*4c10*/  IADD3 R9, P3, PT, R6, UR10, RZ ;  /* 0x0000000a06097c10 */ /* 0x000fe4000ff7e0ff */
[----:B------:R-:W-:Y:S02]  /*4c20*/  SHF.R.S32.HI R13, RZ, 0x1f, R8 ;  /* 0x0000001fff0d7819 */ /* 0x000fe40000011408 */
[----:B------:R-:W-:Y:S02]  /*4c30*/  IADD3 R43, P5, PT, R7, UR10, RZ ;  /* 0x0000000a072b7c10 */ /* 0x000fe4000ffbe0ff */
[----:B------:R-:W-:Y:S01]  /*4c40*/  SHF.R.S32.HI R12, RZ, 0x1f, R39 ;  /* 0x0000001fff0c7819 */ /* 0x000fe20000011427 */
[----:B------:R-:W-:Y:S01]  /*4c50*/  IMAD R39, R5, UR5, RZ ;  /* 0x0000000505277c24 */ /* 0x000fe2000f8e02ff */
[----:B------:R-:W-:-:S02]  /*4c60*/  SHF.R.S32.HI R10, RZ, 0x1f, R10 ;  /* 0x0000001fff0a7819 */ /* 0x000fc4000001140a */
[----:B------:R-:W-:Y:S02]  /*4c70*/  R2UR UR39, R9 ;  /* 0x00000000092772ca */ /* 0x000fe400000e0000 */
[----:B------:R-:W-:Y:S02]  /*4c80*/  IADD3.X R13, PT, PT, R13, UR11, RZ, P2, !PT ;  /* 0x0000000b0d0d7c10 */ /* 0x000fe400097fe4ff */
[----:B------:R-:W-:Y:S01]  /*4c90*/  R2UR UR36, R43 ;  /* 0x000000002b2472ca */ /* 0x000fe200000e0000 */
[----:B------:R-:W-:Y:S01]  /*4ca0*/  IMAD R43, R11, UR5, RZ ;  /* 0x000000050b2b7c24 */ /* 0x000fe2000f8e02ff */
[----:B------:R-:W-:Y:S01]  /*4cb0*/  IADD3 R9, P2, PT, R37, UR10, RZ ;  /* 0x0000000a25097c10 */ /* 0x000fe2000ff5e0ff */
[----:B------:R-:W-:Y:S01]  /*4cc0*/  USHF.R.S32.HI UR5, URZ, 0x1f, UR4 ;  /* 0x0000001fff057899 */ /* 0x000fe20008011404 */
[----:B------:R-:W-:Y:S02]  /*4cd0*/  IADD3.X R12, PT, PT, R12, UR11, RZ, P1, !PT ;  /* 0x0000000b0c0c7c10 */ /* 0x000fe40008ffe4ff */
[----:B------:R-:W-:Y:S01]  /*4ce0*/  IADD3.X R11, PT, PT, R10, UR11, RZ, P0, !PT ;  /* 0x0000000b0a0b7c10 */ /* 0x000fe200087fe4ff */
[----:B------:R-:W-:Y:S01]  /*4cf0*/  ULEA.HI UR4, UR5, UR4, URZ, 0x6 ;  /* 0x0000000405047291 */ /* 0x000fe2000f8f30ff */
[----:B------:R-:W-:-:S02]  /*4d00*/  IADD3 R8, P1, PT, R38, UR10, RZ ;  /* 0x0000000a26087c10 */ /* 0x000fc4000ff3e0ff */
[----:B------:R-:W-:Y:S01]  /*4d10*/  IADD3 R5, P0, PT, R39, UR10, RZ ;  /* 0x0000000a27057c10 */ /* 0x000fe2000ff1e0ff */
[----:B------:R-:W-:Y:S01]  /*4d20*/  USHF.R.S32.HI UR4, URZ, 0x6, UR4 ;  /* 0x00000006ff047899 */ /* 0x000fe20008011404 */
[----:B------:R-:W-:Y:S02]  /*4d30*/  R2UR UR40, R9 ;  /* 0x00000000092872ca */ /* 0x000fe400000e0000 */
[----:B------:R-:W-:Y:S02]  /*4d40*/  SHF.R.S32.HI R10, RZ, 0x1f, R7 ;  /* 0x0000001fff0a7819 */ /* 0x000fe40000011407 */
[----:B------:R-:W-:Y:S02]  /*4d50*/  SHF.R.S32.HI R9, RZ, 0x1f, R3 ;  /* 0x0000001fff097819 */ /* 0x000fe40000011403 */
[----:B------:R-:W-:Y:S02]  /*4d60*/  R2UR UR41, R8 ;  /* 0x00000000082972ca */ /* 0x000fe400000e0000 */
[----:B------:R-:W-:-:S02]  /*4d70*/  R2UR UR42, R5 ;  /* 0x00000000052a72ca */ /* 0x000fc400000e0000 */
[----:B------:R-:W-:Y:S02]  /*4d80*/  SHF.R.S32.HI R7, RZ, 0x1f, R6 ;  /* 0x0000001fff077819 */ /* 0x000fe40000011406 */
[----:B------:R-:W-:Y:S01]  /*4d90*/  SHF.R.S32.HI R8, RZ, 0x1f, R40 ;  /* 0x0000001fff087819 */ /* 0x000fe20000011428 */
[----:B------:R-:W-:Y:S01]  /*4da0*/  IMAD.SHL.U32 R40, R4, 0x8, RZ ;  /* 0x0000000804287824 */ /* 0x000fe200078e00ff */
[----:B------:R-:W-:Y:S02]  /*4db0*/  SHF.R.S32.HI R6, RZ, 0x1f, R37 ;  /* 0x0000001fff067819 */ /* 0x000fe40000011425 */
[----:B------:R-:W-:Y:S02]  /*4dc0*/  SHF.R.S32.HI R5, RZ, 0x1f, R38 ;  /* 0x0000001fff057819 */ /* 0x000fe40000011426 */
[----:B------:R-:W-:Y:S02]  /*4dd0*/  IADD3.X R10, PT, PT, R10, UR11, RZ, P5, !PT ;  /* 0x0000000b0a0a7c10 */ /* 0x000fe4000affe4ff */
[----:B------:R-:W-:-:S02]  /*4de0*/  IADD3.X R9, PT, PT, R9, UR11, RZ, P4, !PT ;  /* 0x0000000b09097c10 */ /* 0x000fc4000a7fe4ff */
[----:B------:R-:W-:Y:S02]  /*4df0*/  IADD3 R97, P5, PT, R43, UR10, RZ ;  /* 0x0000000a2b617c10 */ /* 0x000fe4000ffbe0ff */
[----:B------:R-:W-:Y:S02]  /*4e00*/  IADD3 R99, P4, PT, R23, UR10, RZ ;  /* 0x0000000a17637c10 */ /* 0x000fe4000ff9e0ff */
[----:B------:R-:W-:Y:S02]  /*4e10*/  SHF.R.S32.HI R3, RZ, 0x1f, R39 ;  /* 0x0000001fff037819 */ /* 0x000fe40000011427 */
[----:B------:R-:W-:Y:S02]  /*4e20*/  SHF.R.S32.HI R43, RZ, 0x1f, R43 ;  /* 0x0000001fff2b7819 */ /* 0x000fe4000001142b */
[----:B------:R-:W-:Y:S02]  /*4e30*/  SHF.R.S32.HI R23, RZ, 0x1f, R23 ;  /* 0x0000001fff177819 */ /* 0x000fe40000011417 */
[----:B------:R-:W-:-:S02]  /*4e40*/  IADD3.X R8, PT, PT, R8, UR11, RZ, P6, !PT ;  /* 0x0000000b08087c10 */ /* 0x000fc4000b7fe4ff */
[----:B------:R-:W-:Y:S02]  /*4e50*/  IADD3.X R7, PT, PT, R7, UR11, RZ, P3, !PT ;  /* 0x0000000b07077c10 */ /* 0x000fe40009ffe4ff */
[----:B------:R-:W-:Y:S02]  /*4e60*/  IADD3.X R6, PT, PT, R6, UR11, RZ, P2, !PT ;  /* 0x0000000b06067c10 */ /* 0x000fe400097fe4ff */
[----:B------:R-:W-:Y:S02]  /*4e70*/  IADD3.X R5, PT, PT, R5, UR11, RZ, P1, !PT ;  /* 0x0000000b05057c10 */ /* 0x000fe40008ffe4ff */
[----:B------:R-:W-:Y:S02]  /*4e80*/  IADD3.X R3, PT, PT, R3, UR11, RZ, P0, !PT ;  /* 0x0000000b03037c10 */ /* 0x000fe400087fe4ff */
[----:B------:R-:W-:Y:S01]  /*4e90*/  IADD3.X R107, PT, PT, R43, UR11, RZ, P5, !PT ;  /* 0x0000000b2b6b7c10 */ /* 0x000fe2000affe4ff */
[----:B------:R-:W-:Y:S01]  /*4ea0*/  IMAD.SHL.U32 R43, R4, 0x40, RZ ;  /* 0x00000040042b7824 */ /* 0x000fe200078e00ff */
[----:B------:R-:W-:-:S02]  /*4eb0*/  IADD3.X R110, PT, PT, R23, UR11, RZ, P4, !PT ;  /* 0x0000000b176e7c10 */ /* 0x000fc4000a7fe4ff */
[----:B------:R-:W-:Y:S02]  /*4ec0*/  R2UR UR72, R36 ;  /* 0x00000000244872ca */ /* 0x000fe400000e0000 */
[----:B------:R-:W-:Y:S02]  /*4ed0*/  R2UR UR56, R19 ;  /* 0x00000000133872ca */ /* 0x000fe400000e0000 */
[----:B------:R-:W-:Y:S02]  /*4ee0*/  R2UR UR55, R18 ;  /* 0x00000000123772ca */ /* 0x000fe400000e0000 */
[----:B------:R-:W-:Y:S02]  /*4ef0*/  R2UR UR54, R17 ;  /* 0x00000000113672ca */ /* 0x000fe400000e0000 */
[----:B------:R-:W-:Y:S02]  /*4f00*/  R2UR UR53, R16 ;  /* 0x00000000103572ca */ /* 0x000fe400000e0000 */
[----:B------:R-:W-:-:S02]  /*4f10*/  R2UR UR52, R15 ;  /* 0x000000000f3472ca */ /* 0x000fc400000e0000 */
        /* <DEDUP_REMOVED lines=10> */
[----:B------:R-:W-:Y:S02]  /*4fc0*/  LOP3.LUT R112, R4, 0x3f, RZ, 0xc0, !PT ;  /* 0x0000003f04707812 */ /* 0x000fe400078ec0ff */
[----:B------:R-:W-:-:S02]  /*4fd0*/  R2UR UR71, R35 ;  /* 0x00000000234772ca */ /* 0x000fc400000e0000 */
[----:B------:R-:W-:Y:S02]  /*4fe0*/  R2UR UR70, R34 ;  /* 0x00000000224672ca */ /* 0x000fe400000e0000 */
[----:B------:R-:W-:Y:S02]  /*4ff0*/  CS2R R34, SRZ ;  /* 0x0000000000227805 */ /* 0x000fe4000001ff00 */
[----:B------:R-:W-:Y:S01]  /*5000*/  R2UR UR69, R33 ;  /* 0x00000000214572ca */ /* 0x000fe200000e0000 */
[----:B------:R-:W-:Y:S01]  /*5010*/  IMAD R112, R112, UR74, RZ ;  /* 0x0000004a70707c24 */ /* 0x000fe2000f8e02ff */
[----:B------:R-:W-:Y:S02]  /*5020*/  R2UR UR68, R32 ;  /* 0x00000000204472ca */ /* 0x000fe400000e0000 */
[----:B------:R-:W-:Y:S02]  /*5030*/  CS2R R32, SRZ ;  /* 0x0000000000207805 */ /* 0x000fe4000001ff00 */
[----:B------:R-:W-:-:S02]  /*5040*/  R2UR UR67, R31 ;  /* 0x000000001f4372ca */ /* 0x000fc400000e0000 */
[----:B------:R-:W-:Y:S02]  /*5050*/  R2UR UR66, R30 ;  /* 0x000000001e4272ca */ /* 0x000fe400000e0000 */
[----:B------:R-:W-:Y:S02]  /*5060*/  CS2R R30, SRZ ;  /* 0x00000000001e7805 */ /* 0x000fe4000001ff00 */
[----:B------:R-:W-:Y:S02]  /*5070*/  R2UR UR65, R29 ;  /* 0x000000001d4172ca */ /* 0x000fe400000e0000 */
        /* <DEDUP_REMOVED lines=9> */
[----:B------:R-:W-:Y:S02]  /*5110*/  CS2R R22, SRZ ;  /* 0x0000000000167805 */ /* 0x000fe4000001ff00 */
[----:B------:R-:W-:Y:S02]  /*5120*/  R2UR UR58, R21 ;  /* 0x00000000153a72ca */ /* 0x000fe400000e0000 */
[----:B------:R-:W-:Y:S02]  /*5130*/  R2UR UR57, R20 ;  /* 0x00000000143972ca */ /* 0x000fe400000e0000 */
[----:B------:R-:W-:Y:S02]  /*5140*/  CS2R R20, SRZ ;  /* 0x0000000000147805 */ /* 0x000fe4000001ff00 */
[----:B------:R-:W-:Y:S01]  /*5150*/  R2UR UR10, R3 ;  /* 0x00000000030a72ca */ /* 0x000fe200000e0000 */
[----:B------:R-:W-:Y:S01]  /*5160*/  IMAD.SHL.U32 R3, R4, 0x2, RZ ;  /* 0x0000000204037824 */ /* 0x000fe200078e00ff */
[----:B------:R-:W-:-:S13]  /*5170*/  LOP3.LUT R43, R43, 0x40, RZ, 0xc0, !PT ;  /* 0x000000402b2b7812 */ /* 0x000fda00078ec0ff */
.L_x_2:
[----:B------:R-:W0:Y:S01]  /*5180*/  S2R R146, SR_TID.X ;  /* 0x0000000000927919 */ /* 0x000e220000002100 */
[----:B------:R-:W-:Y:S02]  /*5190*/  PRMT R19, RZ, 0x7610, R19 ;  /* 0x00007610ff137816 */ /* 0x000fe40000000013 */
[----:B------:R-:W-:Y:S02]  /*51a0*/  PRMT R16, RZ, 0x7610, R16 ;  /* 0x00007610ff107816 */ /* 0x000fe40000000010 */
[----:B0-----:R-:W-:Y:S02]  /*51b0*/  SHF.R.U32.HI R12, RZ, 0x4, R146 ;  /* 0x00000004ff0c7819 */ /* 0x001fe40000011692 */
[----:B------:R-:W-:Y:S02]  /*51c0*/  LEA.HI R7, R146, 0x3c, RZ, 0x1c ;  /* 0x0000003c92077811 */ /* 0x000fe400078fe0ff */
[----:B------:R-:W-:Y:S02]  /*51d0*/  SGXT.U32 R12, R12, 0x2 ;  /* 0x000000020c0c781a */ /* 0x000fe40000000000 */
[----:B------:R-:W-:-:S02]  /*51e0*/  ISETP.GE.AND P0, PT, R7, UR16, PT ;  /* 0x0000001007007c0c */ /* 0x000fc4000bf06270 */
[C---:B------:R-:W-:Y:S02]  /*51f0*/  LOP3.LUT R4, R12.reuse, 0x4, RZ, 0xfc, !PT ;  /* 0x000000040c047812 */ /* 0x040fe400078efcff */
[----:B------:R-:W-:Y:S02]  /*5200*/  LOP3.LUT R6, R12, 0xc, RZ, 0xfc, !PT ;  /* 0x0000000c0c067812 */ /* 0x000fe400078efcff */
[----:B------:R-:W-:Y:S02]  /*5210*/  ISETP.GE.AND P6, PT, R4, UR16, PT ;  /* 0x0000001004007c0c */ /* 0x000fe4000bfc6270 */
[----:B------:R-:W-:Y:S02]  /*5220*/  LOP3.LUT R5, R12, 0x8, RZ, 0xfc, !PT ;  /* 0x000000080c057812 */ /* 0x000fe400078efcff */
[----:B------:R-:W-:Y:S02]  /*5230*/  IADD3 R4, P1, PT, R44, R41, RZ ;  /* 0x000000292c047210 */ /* 0x000fe40007f3e0ff */
[----:B------:R-:W-:-:S02]  /*5240*/  ISETP.GE.AND P3, PT, R6, UR16, PT ;  /* 0x0000001006007c0c */ /* 0x000fc4000bf66270 */
[----:B------:R-:W-:Y:S02]  /*5250*/  ISETP.GE.AND P5, PT, R5, UR16, PT ;  /* 0x0000001005007c0c */ /* 0x000fe4000bfa6270 */
[----:B------:R-:W-:Y:S02]  /*5260*/  LOP3.LUT R6, R12, 0x10, RZ, 0xfc, !PT ;  /* 0x000000100c067812 */ /* 0x000fe400078efcff */
[----:B------:R-:W-:Y:S02]  /*5270*/  LEA.HI.X.SX32 R5, R44, R45, 0x1, P1 ;  /* 0x0000002d2c057211 */ /* 0x000fe400008f0eff */
[----:B------:R-:W-:Y:S02]  /*5280*/  LOP3.LUT R7, R12, 0x14, RZ, 0xfc, !PT ;  /* 0x000000140c077812 */ /* 0x000fe400078efcff */
[----:B------:R-:W-:Y:S01]  /*5290*/  ISETP.GE.AND P4, PT, R6, UR16, PT ;  /* 0x0000001006007c0c */ /* 0x000fe2000bf86270 */
[----:B------:R0:W2:Y:S01]  /*52a0*/  @!P6 LDG.E.U8 R19, desc[UR6][R4.64] ;  /* 0x000000060413e981 */ /* 0x0000a2000c1e1100 */
[----:B------:R-:W-:-:S02]  /*52b0*/  IADD3 R6, P2, PT, R46, R41, RZ ;  /* 0x000000292e067210 */ /* 0x000fc40007f5e0ff */
[----:B------:R-:W-:Y:S02]  /*52c0*/  LOP3.LUT R9, R12, 0x18, RZ, 0xfc, !PT ;  /* 0x000000180c097812 */ /* 0x000fe400078efcff */
[----:B------:R-:W-:Y:S02]  /*52d0*/  IADD3 R8, P6, PT, R48, R41, RZ ;  /* 0x0000002930087210 */ /* 0x000fe40007fde0ff */
[----:B------:R-:W-:Y:S02]  /*52e0*/  ISETP.GE.AND P1, PT, R7, UR16, PT ;  /* 0x0000001007007c0c */ /* 0x000fe4000bf26270 */
[-C--:B------:R-:W-:Y:S02]  /*52f0*/  LEA.HI.X.SX32 R7, R46, R45.reuse, 0x1, P2 ;  /* 0x0000002d2e077211 */ /* 0x080fe400010f0eff */
[----:B------:R-:W-:Y:S02]  /*5300*/  ISETP.GE.AND P2, PT, R9, UR16, PT ;  /* 0x0000001009007c0c */ /* 0x000fe4000bf46270 */
[----:B------:R-:W-:Y:S01]  /*5310*/  PRMT R36, RZ, 0x7610, R36 ;  /* 0x00007610ff247816 */ /* 0x000fe20000000024 */
[----:B------:R1:W3:Y:S01]  /*5320*/  @!P5 LDG.E.U8 R16, desc[UR6][R6.64] ;  /* 0x000000060610d981 */ /* 0x0002e2000c1e1100 */
[----:B------:R-:W-:-:S02]  /*5330*/  LEA.HI.X.SX32 R9, R48, R45, 0x1, P6 ;  /* 0x0000002d30097211 */ /* 0x000fc400030f0eff */
[----:B------:R-:W-:Y:S02]  /*5340*/  IADD3 R10, P6, PT, R138, R41, RZ ;  /* 0x000000298a0a7210 */ /* 0x000fe40007fde0ff */
[C---:B0-----:R-:W-:Y:S01]  /*5350*/  LOP3.LUT R4, R12.reuse, 0x1c, RZ, 0xfc, !PT ;  /* 0x0000001c0c047812 */ /* 0x041fe200078efcff */
[----:B------:R0:W4:Y:S01]  /*5360*/  @!P3 LDG.E.U8 R36, desc[UR6][R8.64] ;  /* 0x000000060824b981 */ /* 0x000122000c1e1100 */
[----:B------:R-:W-:Y:S02]  /*5370*/  ISETP.GE.AND P5, PT, R12, UR16, PT ;  /* 0x000000100c007c0c */ /* 0x000fe4000bfa6270 */
[----:B------:R-:W-:Y:S02]  /*5380*/  LEA.HI.X.SX32 R11, R138, R45, 0x1, P6 ;  /* 0x0000002d8a0b7211 */ /* 0x000fe400030f0eff */
[----:B------:R-:W-:Y:S02]  /*5390*/  ISETP.GE.AND P3, PT, R4, UR16, PT ;  /* 0x0000001004007c0c */ /* 0x000fe4000bf66270 */
[----:B------:R-:W-:-:S02]  /*53a0*/  IADD3 R4, P6, PT, R116, R41, RZ ;  /* 0x0000002974047210 */ /* 0x000fc40007fde0ff */
[----:B------:R-:W-:Y:S02]  /*53b0*/  PRMT R17, RZ, 0x7610, R17 ;  /* 0x00007610ff117816 */ /* 0x000fe40000000011 */
[----:B------:R-:W-:Y:S02]  /*53c0*/  LEA.HI.X.SX32 R5, R116, R45, 0x1, P6 ;  /* 0x0000002d74057211 */ /* 0x000fe400030f0eff */
[----:B-1----:R-:W-:Y:S02]  /*53d0*/  IADD3 R6, P6, PT, R136, R41, RZ ;  /* 0x0000002988067210 */ /* 0x002fe40007fde0ff */
[----:B0-----:R-:W-:Y:S01]  /*53e0*/  LOP3.LUT R8, R12, 0x24, RZ, 0xfc, !PT ;  /* 0x000000240c087812 */ /* 0x001fe200078efcff */
[----:B------:R-:W5:Y:S01]  /*53f0*/  @!P5 LDG.E.U8 R17, desc[UR6][R4.64] ;  /* 0x000000060411d981 */ /* 0x000f62000c1e1100 */
[----:B------:R-:W-:Y:S02]  /*5400*/  PRMT R39, RZ, 0x7610, R39 ;  /* 0x00007610ff277816 */ /* 0x000fe40000000027 */
[----:B------:R-:W-:-:S02]  /*5410*/  LEA.HI.X.SX32 R7, R136, R45, 0x1, P6 ;  /* 0x0000002d88077211 */ /* 0x000fc400030f0eff */
[----:B------:R-:W-:Y:S02]  /*5420*/  PRMT R37, RZ, 0x7610, R37 ;  /* 0x00007610ff257816 */ /* 0x000fe40000000025 */
[----:B------:R-:W-:Y:S01]  /*5430*/  ISETP.GE.AND P5, PT, R8, UR16, PT ;  /* 0x0000001008007c0c */ /* 0x000fe2000bfa6270 */
[----:B------:R-:W3:Y:S01]  /*5440*/  @!P1 LDG.E.U8 R39, desc[UR6][R6.64] ;  /* 0x0000000606279981 */ /* 0x000ee2000c1e1100 */
[----:B------:R-:W-:Y:S02]  /*5450*/  LOP3.LUT R9, R12, 0x28, RZ, 0xfc, !PT ;  /* 0x000000280c097812 */ /* 0x000fe400078efcff */
[C---:B------:R-:W-:Y:S01]  /*5460*/  IADD3 R8, P6, PT, R134.reuse, R41, RZ ;  /* 0x0000002986087210 */ /* 0x040fe20007fde0ff */
[----:B------:R0:W4:Y:S01]  /*5470*/  @!P4 LDG.E.U8 R37, desc[UR6][R10.64] ;  /* 0x000000060a25c981 */ /* 0x000122000c1e1100 */
[----:B------:R-:W-:Y:S02]  /*5480*/  ISETP.GE.AND P1, PT, R9, UR16, PT ;  /* 0x0000001009007c0c */ /* 0x000fe4000bf26270 */
[----:B------:R-:W-:-:S02]  /*5490*/  LEA.HI.X.SX32 R9, R134, R45, 0x1, P6 ;  /* 0x0000002d86097211 */ /* 0x000fc400030f0eff */
[----:B------:R-:W-:Y:S02]  /*54a0*/  LOP3.LUT R13, R12, 0x20, RZ, 0xfc, !PT ;  /* 0x000000200c0d7812 */ /* 0x000fe400078efcff */
[----:B------:R-:W-:Y:S02]  /*54b0*/  PRMT R38, RZ, 0x7610, R38 ;  /* 0x00007610ff267816 */ /* 0x000fe40000000026 */
[----:B0-----:R-:W-:Y:S02]  /*54c0*/  IADD3 R10, P6, PT, R132, R41, RZ ;  /* 0x00000029840a7210 */ /* 0x001fe40007fde0ff */
[----:B------:R-:W-:Y:S02]  /*54d0*/  PRMT R111, RZ, 0x7610, R111 ;  /* 0x00007610ff6f7816 */ /* 0x000fe4000000006f */
[----:B------:R0:W4:Y:S01]  /*54e0*/  @!P2 LDG.E.U8 R38, desc[UR6][R8.64] ;  /* 0x000000060826a981 */ /* 0x000122000c1e1100 */
[----:B------:R-:W-:Y:S02]  /*54f0*/  LOP3.LUT R4, R12, 0x2c, RZ, 0xfc, !PT ;  /* 0x0000002c0c047812 */ /* 0x000fe400078efcff */
[----:B------:R-:W-:-:S02]  /*5500*/  ISETP.GE.AND P4, PT, R13, UR16, PT ;  /* 0x000000100d007c0c */ /* 0x000fc4000bf86270 */
[----:B------:R-:W-:Y:S02]  /*5510*/  LEA.HI.X.SX32 R11, R132, R45, 0x1, P6 ;  /* 0x0000002d840b7211 */ /* 0x000fe400030f0eff */
[----:B------:R-:W-:Y:S02]  /*5520*/  ISETP.GE.AND P2, PT, R4, UR16, PT ;  /* 0x0000001004007c0c */ /* 0x000fe4000bf46270 */
[-C--:B------:R-:W-:Y:S01]  /*5530*/  IADD3 R4, P6, PT, R130, R41.reuse, RZ ;  /* 0x0000002982047210 */ /* 0x080fe20007fde0ff */
[----:B------:R1:W4:Y:S01]  /*5540*/  @!P3 LDG.E.U8 R111, desc[UR6][R10.64] ;  /* 0x000000060a6fb981 */ /* 0x000322000c1e1100 */
[----:B------:R-:W-:Y:S02]  /*5550*/  IADD3 R6, P3, PT, R128, R41, RZ ;  /* 0x0000002980067210 */ /* 0x000fe40007f7e0ff */
[----:B------:R-:W-:Y:S02]  /*5560*/  PRMT R113, RZ, 0x7610, R113 ;  /* 0x00007610ff717816 */ /* 0x000fe40000000071 */
[----:B------:R-:W-:-:S02]  /*5570*/  LEA.HI.X.SX32 R5, R130, R45, 0x1, P6 ;  /* 0x0000002d82057211 */ /* 0x000fc400030f0eff */
[----:B------:R-:W-:Y:S02]  /*5580*/  PRMT R115, RZ, 0x7610, R115 ;  /* 0x00007610ff737816 */ /* 0x000fe40000000073 */
[----:B------:R-:W-:Y:S01]  /*5590*/  LEA.HI.X.SX32 R7, R128, R45, 0x1, P3 ;  /* 0x0000002d80077211 */ /* 0x000fe200018f0eff */
[----:B------:R-:W4:Y:S01]  /*55a0*/  @!P4 LDG.E.U8 R113, desc[UR6][R4.64] ;  /* 0x000000060471c981 */ /* 0x000f22000c1e1100 */
[C---:B------:R-:W-:Y:S02]  /*55b0*/  LOP3.LUT R13, R12.reuse, 0x30, RZ, 0xfc, !PT ;  /* 0x000000300c0d7812 */ /* 0x040fe400078efcff */
[----:B0-----:R-:W-:Y:S01]  /*55c0*/  LOP3.LUT R9, R12, 0x34, RZ, 0xfc, !PT ;  /* 0x000000340c097812 */ /* 0x001fe200078efcff */
[----:B------:R0:W4:Y:S01]  /*55d0*/  @!P5 LDG.E.U8 R115, desc[UR6][R6.64] ;  /* 0x000000060673d981 */ /* 0x000122000c1e1100 */
[----:B------:R-:W-:Y:S02]  /*55e0*/  IADD3 R8, P4, PT, R126, R41, RZ ;  /* 0x000000297e087210 */ /* 0x000fe40007f9e0ff */
[----:B------:R-:W-:-:S02]  /*55f0*/  LOP3.LUT R12, R12, 0x38, RZ, 0xfc, !PT ;  /* 0x000000380c0c7812 */ /* 0x000fc400078efcff */
[----:B-1----:R-:W-:Y:S02]  /*5600*/  IADD3 R10, P6, PT, R122, R41, RZ ;  /* 0x000000297a0a7210 */ /* 0x002fe40007fde0ff */
[----:B------:R-:W-:Y:S02]  /*5610*/  ISETP.GE.AND P3, PT, R13, UR16, PT ;  /* 0x000000100d007c0c */ /* 0x000fe4000bf66270 */
[----:B------:R-:W-:Y:S02]  /*5620*/  ISETP.GE.AND P5, PT, R9, UR16, PT ;  /* 0x0000001009007c0c */ /* 0x000fe4000bfa6270 */
[-C--:B------:R-:W-:Y:S02]  /*5630*/  LEA.HI.X.SX32 R9, R126, R45.reuse, 0x1, P4 ;  /* 0x0000002d7e097211 */ /* 0x080fe400020f0eff */
[----:B------:R-:W-:Y:S02]  /*5640*/  ISETP.GE.AND P4, PT, R12, UR16, PT ;  /* 0x000000100c007c0c */ /* 0x000fe4000bf86270 */
[----:B------:R-:W-:-:S02]  /*5650*/  LEA.HI.X.SX32 R11, R122, R45, 0x1, P6 ;  /* 0x0000002d7a0b7211 */ /* 0x000fc400030f0eff */
[C---:B------:R-:W-:Y:S02]  /*5660*/  IADD3 R12, P6, PT, R120.reuse, R41, RZ ;  /* 0x00000029780c7210 */ /* 0x040fe40007fde0ff */
[----:B------:R-:W-:Y:S02]  /*5670*/  PRMT R117, RZ, 0x7610, R117 ;  /* 0x00007610ff757816 */ /* 0x000fe40000000075 */
[----:B------:R-:W-:Y:S02]  /*5680*/  PRMT R121, RZ, 0x7610, R121 ;  /* 0x00007610ff797816 */ /* 0x000fe40000000079 */
[----:B------:R-:W-:Y:S02]  /*5690*/  PRMT R123, RZ, 0x7610, R123 ;  /* 0x00007610ff7b7816 */ /* 0x000fe4000000007b */
[----:B------:R-:W-:Y:S01]  /*56a0*/  LEA.HI.X.SX32 R13, R120, R45, 0x1, P6 ;  /* 0x0000002d780d7211 */ /* 0x000fe200030f0eff */
[----:B------:R-:W4:Y:S01]  /*56b0*/  @!P1 LDG.E.U8 R117, desc[UR6][R8.64] ;  /* 0x0000000608759981 */ /* 0x000f22000c1e1100 */
[----:B------:R-:W-:-:S03]  /*56c0*/  IADD3 R14, P1, PT, R114, R41, RZ ;  /* 0x00000029720e7210 */ /* 0x000fc60007f3e0ff */
[----:B------:R-:W4:Y:S01]  /*56d0*/  @!P3 LDG.E.U8 R121, desc[UR6][R10.64] ;  /* 0x000000060a79b981 */ /* 0x000f22000c1e1100 */
[----:B0-----:R-:W-:-:S03]  /*56e0*/  IADD3 R6, P3, PT, R118, R41, RZ ;  /* 0x0000002976067210 */ /* 0x001fc60007f7e0ff */
[----:B------:R0:W4:Y:S01]  /*56f0*/  @!P5 LDG.E.U8 R123, desc[UR6][R12.64] ;  /* 0x000000060c7bd981 */ /* 0x000122000c1e1100 */
[C---:B------:R-:W-:Y:S02]  /*5700*/  IADD3 R4, P5, PT, R124.reuse, R41, RZ ;  /* 0x000000297c047210 */ /* 0x040fe40007fbe0ff */
[----:B------:R-:W-:Y:S02]  /*5710*/  PRMT R119, RZ, 0x7610, R119 ;  /* 0x00007610ff777816 */ /* 0x000fe40000000077 */
[----:B------:R-:W-:Y:S02]  /*5720*/  PRMT R127, RZ, 0x7610, R127 ;  /* 0x00007610ff7f7816 */ /* 0x000fe4000000007f */
[----:B------:R-:W-:Y:S02]  /*5730*/  PRMT R129, RZ, 0x7610, R129 ;  /* 0x00007610ff817816 */ /* 0x000fe40000000081 */
[-C--:B------:R-:W-:Y:S02]  /*5740*/  LEA.HI.X.SX32 R5, R124, R45.reuse, 0x1, P5 ;  /* 0x0000002d7c057211 */ /* 0x080fe400028f0eff */
[----:B------:R-:W-:-:S02]  /*5750*/  LEA.HI.X.SX32 R7, R118, R45, 0x1, P3 ;  /* 0x0000002d76077211 */ /* 0x000fc400018f0eff */
[----:B------:R-:W-:Y:S01]  /*5760*/  LEA.HI.X.SX32 R15, R114, R45, 0x1, P1 ;  /* 0x0000002d720f7211 */ /* 0x000fe200008f0eff */
[----:B------:R1:W4:Y:S04]  /*5770*/  @!P2 LDG.E.U8 R119, desc[UR6][R4.64] ;  /* 0x000000060477a981 */ /* 0x000328000c1e1100 */
[----:B------:R0:W4:Y:S04]  /*5780*/  @!P4 LDG.E.U8 R127, desc[UR6][R6.64] ;  /* 0x00000006067fc981 */ /* 0x000128000c1e1100 */
[----:B------:R1:W4:Y:S01]  /*5790*/  @!P0 LDG.E.U8 R129, desc[UR6][R14.64] ;  /* 0x000000060e818981 */ /* 0x000322000c1e1100 */
[----:B------:R-:W1:Y:S01]  /*57a0*/  S2UR UR73, SR_CgaCtaId ;  /* 0x00000000004979c3 */ /* 0x000e620000008800 */
[----:B------:R-:W-:Y:S01]  /*57b0*/  UMOV UR5, 0x400 ;  /* 0x0000040000057882 */ /* 0x000fe20000000000 */
[----:B------:R-:W-:-:S04]  /*57c0*/  LOP3.LUT R140, R146, 0x3f, RZ, 0xc0, !PT ;  /* 0x0000003f928c7812 */ /* 0x000fc800078ec0ff */
[C---:B0-----:R-:W-:Y:S01]  /*57d0*/  LOP3.LUT R12, R140.reuse, 0x8, RZ, 0x3c, !PT ;  /* 0x000000088c0c7812 */ /* 0x041fe200078e3cff */
[----:B-1----:R-:W-:Y:S01]  /*57e0*/  ULEA UR5, UR73, UR5, 0x18 ;  /* 0x0000000549057291 */ /* 0x002fe2000f8ec0ff */
[----:B------:R-:W-:Y:S01]  /*57f0*/  BAR.SYNC.DEFER_BLOCKING 0x0 ;  /* 0x0000000000007b1d */ /* 0x000fe20000010000 */
[----:B------:R-:W-:Y:S02]  /*5800*/  ISETP.GE.AND P0, PT, R140, UR16, PT ;  /* 0x000000108c007c0c */ /* 0x000fe4000bf06270 */
[----:B------:R-:W-:Y:S02]  /*5810*/  SHF.R.S32.HI R147, RZ, 0x1f, R112 ;  /* 0x0000001fff937819 */ /* 0x000fe40000011470 */
[C---:B------:R-:W-:Y:S02]  /*5820*/  IADD3 R4, P1, PT, R112.reuse, R99, RZ ;  /* 0x0000006370047210 */ /* 0x040fe40007f3e0ff */
[----:B------:R-:W-:Y:S02]  /*5830*/  PRMT R18, RZ, 0x7610, R18 ;  /* 0x00007610ff127816 */ /* 0x000fe40000000012 */
[C---:B------:R-:W-:Y:S01]  /*5840*/  IADD3 R6, P3, PT, R112.reuse, R97, RZ ;  /* 0x0000006170067210 */ /* 0x040fe20007f7e0ff */
[----:B------:R-:W-:Y:S01]  /*5850*/  IMAD.X R5, R147, 0x1, R110, P1 ;  /* 0x0000000193057824 */ /* 0x000fe200008e066e */
[----:B------:R-:W-:-:S02]  /*5860*/  IADD3 R8, P2, PT, R112, UR42, RZ ;  /* 0x0000002a70087c10 */ /* 0x000fc4000ff5e0ff */
[C---:B------:R-:W-:Y:S01]  /*5870*/  IADD3 R10, P1, PT, R112.reuse, UR41, RZ ;  /* 0x00000029700a7c10 */ /* 0x040fe2000ff3e0ff */
[C---:B------:R-:W-:Y:S01]  /*5880*/  IMAD.X R7, R147.reuse, 0x1, R107, P3 ;  /* 0x0000000193077824 */ /* 0x040fe200018e066b */
[----:B------:R-:W-:Y:S02]  /*5890*/  PRMT R125, RZ, 0x7610, R125 ;  /* 0x00007610ff7d7816 */ /* 0x000fe4000000007d */
[C---:B------:R-:W-:Y:S02]  /*58a0*/  IADD3.X R9, PT, PT, R147.reuse, UR10, RZ, P2, !PT ;  /* 0x0000000a93097c10 */ /* 0x040fe400097fe4ff */
[----:B------:R-:W-:Y:S02]  /*58b0*/  IADD3.X R11, PT, PT, R147, UR11, RZ, P1, !PT ;  /* 0x0000000b930b7c10 */ /* 0x000fe40008ffe4ff */
[----:B------:R-:W-:-:S04]  /*58c0*/  IADD3 R14, P1, PT, R112, UR38, RZ ;  /* 0x00000026700e7c10 */ /* 0x000fc8000ff3e0ff */
[----:B------:R-:W-:Y:S02]  /*58d0*/  IADD3.X R15, PT, PT, R147, UR45, RZ, P1, !PT ;  /* 0x0000002d930f7c10 */ /* 0x000fe40008ffe4ff */
[----:B------:R-:W-:Y:S02]  /*58e0*/  PRMT R142, RZ, 0x7610, R142 ;  /* 0x00007610ff8e7816 */ /* 0x000fe4000000008e */
[----:B------:R-:W-:Y:S02]  /*58f0*/  PRMT R141, RZ, 0x7610, R141 ;  /* 0x00007610ff8d7816 */ /* 0x000fe4000000008d */
[----:B------:R-:W-:Y:S02]  /*5900*/  PRMT R139, RZ, 0x7610, R139 ;  /* 0x00007610ff8b7816 */ /* 0x000fe4000000008b */
[----:B------:R-:W-:Y:S02]  /*5910*/  PRMT R131, RZ, 0x7610, R131 ;  /* 0x00007610ff837816 */ /* 0x000fe40000000083 */
[----:B------:R-:W-:-:S02]  /*5920*/  PRMT R137, RZ, 0x7610, R137 ;  /* 0x00007610ff897816 */ /* 0x000fc40000000089 */
[----:B------:R-:W-:Y:S02]  /*5930*/  PRMT R135, RZ, 0x7610, R135 ;  /* 0x00007610ff877816 */ /* 0x000fe40000000087 */
[----:B------:R-:W-:Y:S02]  /*5940*/  PRMT R133, RZ, 0x7610, R133 ;  /* 0x00007610ff857816 */ /* 0x000fe40000000085 */
[----:B------:R-:W-:Y:S02]  /*5950*/  PRMT R143, RZ, 0x7610, R143 ;  /* 0x00007610ff8f7816 */ /* 0x000fe4000000008f */
[----:B------:R-:W-:Y:S02]  /*5960*/  PRMT R155, RZ, 0x7610, R155 ;  /* 0x00007610ff9b7816 */ /* 0x000fe4000000009b */
[----:B------:R-:W-:Y:S02]  /*5970*/  PRMT R154, RZ, 0x7610, R154 ;  /* 0x00007610ff9a7816 */ /* 0x000fe4000000009a */
[----:B------:R-:W-:-:S02]  /*5980*/  PRMT R156, RZ, 0x7610, R156 ;  /* 0x00007610ff9c7816 */ /* 0x000fc4000000009c */
[----:B------:R-:W-:Y:S02]  /*5990*/  PRMT R158, RZ, 0x7610, R158 ;  /* 0x00007610ff9e7816 */ /* 0x000fe4000000009e */
[----:B------:R-:W-:Y:S01]  /*59a0*/  PRMT R157, RZ, 0x7610, R157 ;  /* 0x00007610ff9d7816 */ /* 0x000fe2000000009d */
[----:B--2---:R-:W-:Y:S04]  /*59b0*/  STS.U8 [R140+UR5+0x40], R19 ;  /* 0x000040138c007988 */ /* 0x004fe80008000005 */
[----:B-----5:R-:W-:Y:S04]  /*59c0*/  STS.U8 [R140+UR5], R17 ;  /* 0x000000118c007988 */ /* 0x020fe80008000005 */
[----:B---3--:R-:W-:Y:S04]  /*59d0*/  STS.U8 [R140+UR5+0x140], R39 ;  /* 0x000140278c007988 */ /* 0x008fe80008000005 */
[----:B----4-:R-:W-:Y:S04]  /*59e0*/  STS.U8 [R140+UR5+0x100], R37 ;  /* 0x000100258c007988 */ /* 0x010fe80008000005 */
[----:B------:R-:W-:Y:S04]  /*59f0*/  STS.U8 [R140+UR5+0x200], R113 ;  /* 0x000200718c007988 */ /* 0x000fe80008000005 */
[----:B------:R-:W-:Y:S04]  /*5a00*/  STS.U8 [R140+UR5+0x240], R115 ;  /* 0x000240738c007988 */ /* 0x000fe80008000005 */
[----:B------:R-:W-:Y:S04]  /*5a10*/  STS.U8 [R140+UR5+0x300], R121 ;  /* 0x000300798c007988 */ /* 0x000fe80008000005 */
[----:B------:R-:W-:Y:S04]  /*5a20*/  STS.U8 [R140+UR5+0x340], R123 ;  /* 0x0003407b8c007988 */ /* 0x000fe80008000005 */
[----:B------:R-:W-:Y:S04]  /*5a30*/  STS.U8 [R12+UR5+0x80], R16 ;  /* 0x000080100c007988 */ /* 0x000fe80008000005 */
[----:B------:R-:W-:Y:S04]  /*5a40*/  STS.U8 [R12+UR5+0xc0], R36 ;  /* 0x0000c0240c007988 */ /* 0x000fe80008000005 */
[----:B------:R0:W-:Y:S04]  /*5a50*/  STS.U8 [R12+UR5+0x180], R38 ;  /* 0x000180260c007988 */ /* 0x0001e80008000005 */
[----:B------:R-:W-:Y:S04]  /*5a60*/  STS.U8 [R12+UR5+0x1c0], R111 ;  /* 0x0001c06f0c007988 */ /* 0x000fe80008000005 */
[----:B------:R-:W-:Y:S04]  /*5a70*/  STS.U8 [R12+UR5+0x280], R117 ;  /* 0x000280750c007988 */ /* 0x000fe80008000005 */
[----:B------:R1:W-:Y:S04]  /*5a80*/  STS.U8 [R12+UR5+0x2c0], R119 ;  /* 0x0002c0770c007988 */ /* 0x0003e80008000005 */
[----:B------:R-:W-:Y:S04]  /*5a90*/  STS.U8 [R12+UR5+0x380], R127 ;  /* 0x0003807f0c007988 */ /* 0x000fe80008000005 */
[----:B------:R2:W-:Y:S01]  /*5aa0*/  STS.U8 [R12+UR5+0x3c0], R129 ;  /* 0x0003c0810c007988 */ /* 0x0005e20008000005 */
[----:B------:R-:W-:Y:S01]  /*5ab0*/  BAR.SYNC.DEFER_BLOCKING 0x0 ;  /* 0x0000000000007b1d */ /* 0x000fe20000010000 */
[----:B0-----:R-:W-:-:S02]  /*5ac0*/  PRMT R38, RZ, 0x7610, R38 ;  /* 0x00007610ff267816 */ /* 0x001fc40000000026 */
[----:B-1----:R-:W-:Y:S02]  /*5ad0*/  PRMT R119, RZ, 0x7610, R119 ;  /* 0x00007610ff777816 */ /* 0x002fe40000000077 */
[C---:B--2---:R-:W-:Y:S02]  /*5ae0*/  IADD3 R12, P2, PT, R112.reuse, UR39, RZ ;  /* 0x00000027700c7c10 */ /* 0x044fe4000ff5e0ff */
[----:B------:R-:W-:Y:S02]  /*5af0*/  PRMT R39, RZ, 0x7610, R39 ;  /* 0x00007610ff277816 */ /* 0x000fe40000000027 */
[----:B------:R-:W-:Y:S02]  /*5b00*/  PRMT R129, RZ, 0x7610, R129 ;  /* 0x00007610ff817816 */ /* 0x000fe40000000081 */
[----:B------:R-:W-:Y:S02]  /*5b10*/  PRMT R37, RZ, 0x7610, R37 ;  /* 0x00007610ff257816 */ /* 0x000fe40000000025 */
[----:B------:R-:W-:Y:S01]  /*5b20*/  IADD3.X R13, PT, PT, R147, UR44, RZ, P2, !PT ;  /* 0x0000002c930d7c10 */ /* 0x000fe200097fe4ff */
[----:B------:R0:W2:Y:S04]  /*5b30*/  @!P0 LDG.E.U8 R18, desc[UR6][R4.64] ;  /* 0x0000000604128981 */ /* 0x0000a8000c1e1100 */
[----:B------:R1:W3:Y:S04]  /*5b40*/  @!P0 LDG.E.U8 R125, desc[UR6][R6.64] ;  /* 0x00000006067d8981 */ /* 0x0002e8000c1e1100 */
[----:B------:R4:W5:Y:S01]  /*5b50*/  @!P0 LDG.E.U8 R38, desc[UR6][R8.64] ;  /* 0x0000000608268981 */ /* 0x000962000c1e1100 */
[----:B0-----:R-:W-:-:S03]  /*5b60*/  IADD3 R4, P3, PT, R112, UR40, RZ ;  /* 0x0000002870047c10 */ /* 0x001fc6000ff7e0ff */
[----:B------:R0:W2:Y:S01]  /*5b70*/  @!P0 LDG.E.U8 R119, desc[UR6][R10.64] ;  /* 0x000000060a778981 */ /* 0x0000a2000c1e1100 */
[C---:B------:R-:W-:Y:S02]  /*5b80*/  IADD3.X R5, PT, PT, R147.reuse, UR43, RZ, P3, !PT ;  /* 0x0000002b93057c10 */ /* 0x040fe40009ffe4ff */
[C---:B-1----:R-:W-:Y:S01]  /*5b90*/  IADD3 R6, P3, PT, R112.reuse, UR37, RZ ;  /* 0x0000002570067c10 */ /* 0x042fe2000ff7e0ff */
[----:B------:R-:W2:Y:S01]  /*5ba0*/  @!P0 LDG.E.U8 R129, desc[UR6][R12.64] ;  /* 0x000000060c818981 */ /* 0x000ea2000c1e1100 */
[C---:B----4-:R-:W-:Y:S02]  /*5bb0*/  IADD3 R8, P2, PT, R112.reuse, UR36, RZ ;  /* 0x0000002470087c10 */ /* 0x050fe4000ff5e0ff */
[----:B------:R-:W-:Y:S01]  /*5bc0*/  PRMT R113, RZ, 0x7610, R113 ;  /* 0x00007610ff717816 */ /* 0x000fe20000000071 */
[----:B------:R1:W4:Y:S01]  /*5bd0*/  @!P0 LDG.E.U8 R39, desc[UR6][R4.64] ;  /* 0x0000000604278981 */ /* 0x000322000c1e1100 */
[----:B0-----:R-:W-:Y:S02]  /*5be0*/  IADD3 R10, P1, PT, R112, UR35, RZ ;  /* 0x00000023700a7c10 */ /* 0x001fe4000ff3e0ff */
[----:B------:R-:W-:Y:S01]  /*5bf0*/  PRMT R19, RZ, 0x7610, R19 ;  /* 0x00007610ff137816 */ /* 0x000fe20000000013 */
[----:B------:R0:W2:Y:S01]  /*5c00*/  @!P0 LDG.E.U8 R37, desc[UR6][R14.64] ;  /* 0x000000060e258981 */ /* 0x0000a2000c1e1100 */
[----:B------:R-:W-:-:S02]  /*5c10*/  IADD3.X R7, PT, PT, R147, UR46, RZ, P3, !PT ;  /* 0x0000002e93077c10 */ /* 0x000fc40009ffe4ff */
[C---:B------:R-:W-:Y:S02]  /*5c20*/  IADD3.X R9, PT, PT, R147.reuse, UR47, RZ, P2, !PT ;  /* 0x0000002f93097c10 */ /* 0x040fe400097fe4ff */
[----:B------:R-:W-:Y:S01]  /*5c30*/  IADD3.X R11, PT, PT, R147, UR48, RZ, P1, !PT ;  /* 0x00000030930b7c10 */ /* 0x000fe20008ffe4ff */
[----:B------:R0:W2:Y:S01]  /*5c40*/  @!P0 LDG.E.U8 R142, desc[UR6][R6.64] ;  /* 0x00000006068e8981 */ /* 0x0000a2000c1e1100 */
[C---:B-1----:R-:W-:Y:S02]  /*5c50*/  IADD3 R4, P3, PT, R112.reuse, UR34, RZ ;  /* 0x0000002270047c10 */ /* 0x042fe4000ff7e0ff */
[C---:B------:R-:W-:Y:S01]  /*5c60*/  IADD3 R12, P2, PT, R112.reuse, UR33, RZ ;  /* 0x00000021700c7c10 */ /* 0x040fe2000ff5e0ff */
[----:B------:R1:W2:Y:S01]  /*5c70*/  @!P0 LDG.E.U8 R113, desc[UR6][R8.64] ;  /* 0x0000000608718981 */ /* 0x0002a2000c1e1100 */
[----:B0-----:R-:W-:Y:S02]  /*5c80*/  IADD3 R14, P1, PT, R112, UR32, RZ ;  /* 0x00000020700e7c10 */ /* 0x001fe4000ff3e0ff */
[----:B------:R-:W-:Y:S01]  /*5c90*/  PRMT R115, RZ, 0x7610, R115 ;  /* 0x00007610ff737816 */ /* 0x000fe20000000073 */
[----:B------:R0:W2:Y:S01]  /*5ca0*/  @!P0 LDG.E.U8 R19, desc[UR6][R10.64] ;  /* 0x000000060a138981 */ /* 0x0000a2000c1e1100 */
[----:B------:R-:W-:-:S02]  /*5cb0*/  PRMT R117, RZ, 0x7610, R117 ;  /* 0x00007610ff757816 */ /* 0x000fc40000000075 */
[----:B------:R-:W-:Y:S02]  /*5cc0*/  PRMT R127, RZ, 0x7610, R127 ;  /* 0x00007610ff7f7816 */ /* 0x000fe4000000007f */
[C---:B------:R-:W-:Y:S02]  /*5cd0*/  IADD3.X R5, PT, PT, R147.reuse, UR49, RZ, P3, !PT ;  /* 0x0000003193057c10 */ /* 0x040fe40009ffe4ff */
[C---:B------:R-:W-:Y:S02]  /*5ce0*/  IADD3.X R13, PT, PT, R147.reuse, UR50, RZ, P2, !PT ;  /* 0x00000032930d7c10 */ /* 0x040fe400097fe4ff */
[----:B------:R-:W-:Y:S01]  /*5cf0*/  IADD3.X R15, PT, PT, R147, UR51, RZ, P1, !PT ;  /* 0x00000033930f7c10 */ /* 0x000fe20008ffe4ff */
[----:B------:R0:W2:Y:S01]  /*5d00*/  @!P0 LDG.E.U8 R115, desc[UR6][R4.64] ;  /* 0x0000000604738981 */ /* 0x0000a2000c1e1100 */
[C---:B------:R-:W-:Y:S02]  /*5d10*/  IADD3 R6, P3, PT, R112.reuse, UR31, RZ ;  /* 0x0000001f70067c10 */ /* 0x040fe4000ff7e0ff */
[C---:B-1----:R-:W-:Y:S01]  /*5d20*/  IADD3 R8, P2, PT, R112.reuse, UR30, RZ ;  /* 0x0000001e70087c10 */ /* 0x042fe2000ff5e0ff */
[----:B------:R1:W2:Y:S01]  /*5d30*/  @!P0 LDG.E.U8 R117, desc[UR6][R12.64] ;  /* 0x000000060c758981 */ /* 0x0002a2000c1e1100 */
[----:B0-----:R-:W-:-:S02]  /*5d40*/  IADD3 R10, P1, PT, R112, UR29, RZ ;  /* 0x0000001d700a7c10 */ /* 0x001fc4000ff3e0ff */
[----:B------:R-:W-:Y:S01]  /*5d50*/  PRMT R121, RZ, 0x7610, R121 ;  /* 0x00007610ff797816 */ /* 0x000fe20000000079 */
[----:B------:R0:W2:Y:S01]  /*5d60*/  @!P0 LDG.E.U8 R127, desc[UR6][R14.64] ;  /* 0x000000060e7f8981 */ /* 0x0000a2000c1e1100 */
        /* <DEDUP_REMOVED lines=10> */
[----:B------:R-:W-:Y:S02]  /*5e10*/  PRMT R17, RZ, 0x7610, R17 ;  /* 0x00007610ff117816 */ /* 0x000fe40000000011 */
[C---:B------:R-:W-:Y:S02]  /*5e20*/  IADD3.X R5, PT, PT, R147.reuse, UR55, RZ, P3, !PT ;  /* 0x0000003793057c10 */ /* 0x040fe40009ffe4ff */
[C---:B------:R-:W-:Y:S02]  /*5e30*/  IADD3.X R13, PT, PT, R147.reuse, UR56, RZ, P2, !PT ;  /* 0x00000038930d7c10 */ /* 0x040fe400097fe4ff */
[----:B------:R-:W-:Y:S02]  /*5e40*/  IADD3.X R15, PT, PT, R147, UR57, RZ, P1, !PT ;  /* 0x00000039930f7c10 */ /* 0x000fe40008ffe4ff */
[C---:B------:R-:W-:Y:S01]  /*5e50*/  IADD3 R6, P3, PT, R112.reuse, UR25, RZ ;  /* 0x0000001970067c10 */ /* 0x040fe2000ff7e0ff */
[----:B------:R0:W2:Y:S01]  /*5e60*/  @!P0 LDG.E.U8 R16, desc[UR6][R12.64] ;  /* 0x000000060c108981 */ /* 0x0000a2000c1e1100 */
[----:B-1----:R-:W-:-:S02]  /*5e70*/  IADD3 R8, P2, PT, R112, UR24, RZ ;  /* 0x0000001870087c10 */ /* 0x002fc4000ff5e0ff */
[----:B------:R-:W-:Y:S01]  /*5e80*/  IADD3 R144, P1, PT, R112, UR23, RZ ;  /* 0x0000001770907c10 */ /* 0x000fe2000ff3e0ff */
[----:B------:R1:W2:Y:S01]  /*5e90*/  @!P0 LDG.E.U8 R17, desc[UR6][R14.64] ;  /* 0x000000060e118981 */ /* 0x0002a2000c1e1100 */
[----:B------:R-:W-:Y:S02]  /*5ea0*/  PRMT R36, RZ, 0x7610, R36 ;  /* 0x00007610ff247816 */ /* 0x000fe40000000024 */
[----:B------:R-:W-:Y:S02]  /*5eb0*/  PRMT R123, RZ, 0x7610, R123 ;  /* 0x00007610ff7b7816 */ /* 0x000fe4000000007b */
[C---:B------:R-:W-:Y:S02]  /*5ec0*/  IADD3.X R7, PT, PT, R147.reuse, UR58, RZ, P3, !PT ;  /* 0x0000003a93077c10 */ /* 0x040fe40009ffe4ff */
[C---:B------:R-:W-:Y:S01]  /*5ed0*/  IADD3.X R9, PT, PT, R147.reuse, UR59, RZ, P2, !PT ;  /* 0x0000003b93097c10 */ /* 0x040fe200097fe4ff */
[----:B------:R-:W2:Y:S01]  /*5ee0*/  @!P0 LDG.E.U8 R36, desc[UR6][R4.64] ;  /* 0x0000000604248981 */ /* 0x000ea2000c1e1100 */
[----:B------:R-:W-:-:S02]  /*5ef0*/  IADD3.X R145, PT, PT, R147, UR60, RZ, P1, !PT ;  /* 0x0000003c93917c10 */ /* 0x000fc40008ffe4ff */
[C---:B0-----:R-:W-:Y:S01]  /*5f00*/  IADD3 R10, P3, PT, R112.reuse, UR22, RZ ;  /* 0x00000016700a7c10 */ /* 0x041fe2000ff7e0ff */
[----:B------:R0:W2:Y:S01]  /*5f10*/  @!P0 LDG.E.U8 R123, desc[UR6][R6.64] ;  /* 0x00000006067b8981 */ /* 0x0000a2000c1e1100 */
[C---:B------:R-:W-:Y:S02]  /*5f20*/  IADD3 R12, P2, PT, R112.reuse, UR21, RZ ;  /* 0x00000015700c7c10 */ /* 0x040fe4000ff5e0ff */
[----:B-1----:R-:W-:Y:S01]  /*5f30*/  IADD3 R14, P1, PT, R112, UR20, RZ ;  /* 0x00000014700e7c10 */ /* 0x002fe2000ff3e0ff */
[----:B------:R1:W2:Y:S01]  /*5f40*/  @!P0 LDG.E.U8 R131, desc[UR6][R8.64] ;  /* 0x0000000608838981 */ /* 0x0002a2000c1e1100 */
[----:B------:R-:W-:Y:S02]  /*5f50*/  PRMT R111, RZ, 0x7610, R111 ;  /* 0x00007610ff6f7816 */ /* 0x000fe4000000006f */
[C---:B------:R-:W-:Y:S01]  /*5f60*/  IADD3.X R11, PT, PT, R147.reuse, UR61, RZ, P3, !PT ;  /* 0x0000003d930b7c10 */ /* 0x040fe20009ffe4ff */
[----:B------:R-:W2:Y:S01]  /*5f70*/  @!P0 LDG.E.U8 R133, desc[UR6][R144.64] ;  /* 0x0000000690858981 */ /* 0x000ea2000c1e1100 */
[----:B------:R-:W-:-:S02]  /*5f80*/  IADD3.X R13, PT, PT, R147, UR62, RZ, P2, !PT ;  /* 0x0000003e930d7c10 */ /* 0x000fc400097fe4ff */
[C---:B------:R-:W-:Y:S01]  /*5f90*/  IADD3.X R15, PT, PT, R147.reuse, UR63, RZ, P1, !PT ;  /* 0x0000003f930f7c10 */ /* 0x040fe20008ffe4ff */
[----:B------:R1:W2:Y:S01]  /*5fa0*/  @!P0 LDG.E.U8 R137, desc[UR6][R10.64] ;  /* 0x000000060a898981 */ /* 0x0002a2000c1e1100 */
[C---:B0-----:R-:W-:Y:S02]  /*5fb0*/  IADD3 R6, P2, PT, R112.reuse, UR18, RZ ;  /* 0x0000001270067c10 */ /* 0x041fe4000ff5e0ff */
[C---:B-1----:R-:W-:Y:S01]  /*5fc0*/  IADD3 R8, P3, PT, R112.reuse, UR19, RZ ;  /* 0x0000001370087c10 */ /* 0x042fe2000ff7e0ff */
[----:B------:R0:W2:Y:S01]  /*5fd0*/  @!P0 LDG.E.U8 R135, desc[UR6][R12.64] ;  /* 0x000000060c878981 */ /* 0x0000a2000c1e1100 */
[----:B------:R-:W-:Y:S02]  /*5fe0*/  IADD3 R4, P1, PT, R112, UR17, RZ ;  /* 0x0000001170047c10 */ /* 0x000fe4000ff3e0ff */
[C---:B------:R-:W-:Y:S01]  /*5ff0*/  IADD3.X R9, PT, PT, R147.reuse, UR64, RZ, P3, !PT ;  /* 0x0000004093097c10 */ /* 0x040fe20009ffe4ff */
[----:B------:R1:W2:Y:S01]  /*6000*/  @!P0 LDG.E.U8 R111, desc[UR6][R14.64] ;  /* 0x000000060e6f8981 */ /* 0x0002a2000c1e1100 */
[----:B------:R-:W-:-:S02]  /*6010*/  IADD3.X R7, PT, PT, R147, UR65, RZ, P2, !PT ;  /* 0x0000004193077c10 */ /* 0x000fc400097fe4ff */
[----:B------:R-:W-:Y:S02]  /*6020*/  IADD3.X R5, PT, PT, R147, UR66, RZ, P1, !PT ;  /* 0x0000004293057c10 */ /* 0x000fe40008ffe4ff */
[C---:B------:R-:W-:Y:S01]  /*6030*/  IADD3 R10, P3, PT, R112.reuse, UR9, RZ ;  /* 0x00000009700a7c10 */ /* 0x040fe2000ff7e0ff */
[----:B------:R1:W2:Y:S01]  /*6040*/  @!P0 LDG.E.U8 R143, desc[UR6][R6.64] ;  /* 0x00000006068f8981 */ /* 0x0002a2000c1e1100 */
[C---:B0-----:R-:W-:Y:S02]  /*6050*/  IADD3 R12, P2, PT, R112.reuse, UR8, RZ ;  /* 0x00000008700c7c10 */ /* 0x041fe4000ff5e0ff */
[----:B-1----:R-:W-:Y:S02]  /*6060*/  IADD3 R14, P1, PT, R112, UR12, RZ ;  /* 0x0000000c700e7c10 */ /* 0x002fe4000ff3e0ff */
[----:B------:R-:W-:Y:S02]  /*6070*/  PRMT R145, RZ, 0x7610, R145 ;  /* 0x00007610ff917816 */ /* 0x000fe40000000091 */
[----:B------:R-:W-:-:S02]  /*6080*/  PRMT R144, RZ, 0x7610, R144 ;  /* 0x00007610ff907816 */ /* 0x000fc40000000090 */
[C---:B------:R-:W-:Y:S02]  /*6090*/  IADD3.X R11, PT, PT, R147.reuse, UR67, RZ, P3, !PT ;  /* 0x00000043930b7c10 */ /* 0x040fe40009ffe4ff */
[C---:B------:R-:W-:Y:S01]  /*60a0*/  IADD3.X R13, PT, PT, R147.reuse, UR68, RZ, P2, !PT ;  /* 0x00000044930d7c10 */ /* 0x040fe200097fe4ff */
[----:B------:R0:W2:Y:S01]  /*60b0*/  @!P0 LDG.E.U8 R145, desc[UR6][R8.64] ;  /* 0x0000000608918981 */ /* 0x0000a2000c1e1100 */
[C---:B------:R-:W-:Y:S02]  /*60c0*/  IADD3.X R15, PT, PT, R147.reuse, UR69, RZ, P1, !PT ;  /* 0x00000045930f7c10 */ /* 0x040fe40008ffe4ff */
[C---:B------:R-:W-:Y:S01]  /*60d0*/  IADD3 RZ, P1, PT, R112.reuse, UR15, RZ ;  /* 0x0000000f70ff7c10 */ /* 0x040fe2000ff3e0ff */
[----:B------:R1:W2:Y:S01]  /*60e0*/  @!P0 LDG.E.U8 R144, desc[UR6][R4.64] ;  /* 0x0000000604908981 */ /* 0x0002a2000c1e1100 */
[C---:B------:R-:W-:Y:S02]  /*60f0*/  IADD3 RZ, P2, PT, R112.reuse, UR14, RZ ;  /* 0x0000000e70ff7c10 */ /* 0x040fe4000ff5e0ff */
[----:B------:R-:W-:Y:S01]  /*6100*/  IADD3 RZ, P3, PT, R112, UR13, RZ ;  /* 0x0000000d70ff7c10 */ /* 0x000fe2000ff7e0ff */
[----:B------:R1:W2:Y:S01]  /*6110*/  @!P0 LDG.E.U8 R155, desc[UR6][R14.64] ;  /* 0x000000060e9b8981 */ /* 0x0002a2000c1e1100 */
[----:B------:R-:W-:-:S02]  /*6120*/  IADD3.X R7, PT, PT, R147, UR71, RZ, P2, !PT ;  /* 0x0000004793077c10 */ /* 0x000fc400097fe4ff */
[C---:B0-----:R-:W-:Y:S01]  /*6130*/  IADD3.X R9, PT, PT, R147.reuse, UR72, RZ, P1, !PT ;  /* 0x0000004893097c10 */ /* 0x041fe20008ffe4ff */
[----:B------:R0:W2:Y:S01]  /*6140*/  @!P0 LDG.E.U8 R154, desc[UR6][R10.64] ;  /* 0x000000060a9a8981 */ /* 0x0000a2000c1e1100 */
[C---:B------:R-:W-:Y:S01]  /*6150*/  IADD3 RZ, P1, PT, R112.reuse, R91, RZ ;  /* 0x0000005b70ff7210 */ /* 0x040fe20007f3e0ff */
[C---:B-1----:R-:W-:Y:S01]  /*6160*/  VIADD R4, R112.reuse, UR13 ;  /* 0x0000000d70047c36 */ /* 0x042fe20008000000 */
[----:B------:R-:W-:Y:S01]  /*6170*/  IADD3.X R5, PT, PT, R147, UR70, RZ, P3, !PT ;  /* 0x0000004693057c10 */ /* 0x000fe20009ffe4ff */
[----:B------:R1:W2:Y:S01]  /*6180*/  @!P0 LDG.E.U8 R156, desc[UR6][R12.64] ;  /* 0x000000060c9c8981 */ /* 0x0002a2000c1e1100 */
[C---:B------:R-:W-:Y:S02]  /*6190*/  IADD3 RZ, P2, PT, R112.reuse, R93, RZ ;  /* 0x0000005d70ff7210 */ /* 0x040fe40007f5e0ff */
[C---:B------:R-:W-:Y:S01]  /*61a0*/  IADD3 RZ, P3, PT, R112.reuse, R95, RZ ;  /* 0x0000005f70ff7210 */ /* 0x040fe20007f7e0ff */
[----:B------:R1:W2:Y:S01]  /*61b0*/  @!P0 LDG.E.U8 R158, desc[UR6][R4.64] ;  /* 0x00000006049e8981 */ /* 0x0002a2000c1e1100 */
[----:B------:R-:W-:Y:S01]  /*61c0*/  PRMT R15, RZ, 0x7610, R15 ;  /* 0x00007610ff0f7816 */ /* 0x000fe2000000000f */
[C---:B------:R-:W-:Y:S01]  /*61d0*/  VIADD R6, R112.reuse, UR14 ;  /* 0x0000000e70067c36 */ /* 0x040fe20008000000 */
[----:B------:R-:W-:Y:S01]  /*61e0*/  PRMT R14, RZ, 0x7610, R14 ;  /* 0x00007610ff0e7816 */ /* 0x000fe2000000000e */
[----:B------:R-:W-:-:S02]  /*61f0*/  VIADD R8, R112, UR15 ;  /* 0x0000000f70087c36 */ /* 0x000fc40008000000 */
[C---:B0-----:R-:W-:Y:S01]  /*6200*/  IMAD.IADD R10, R112.reuse, 0x1, R95 ;  /* 0x00000001700a7824 */ /* 0x041fe200078e025f */
[----:B------:R0:W2:Y:S01]  /*6210*/  @!P0 LDG.E.U8 R157, desc[UR6][R6.64] ;  /* 0x00000006069d8981 */ /* 0x0000a2000c1e1100 */
[C---:B------:R-:W-:Y:S01]  /*6220*/  IMAD.X R11, R147.reuse, 0x1, R106, P3 ;  /* 0x00000001930b7824 */ /* 0x040fe200018e066a */
[C---:B------:R-:W-:Y:S01]  /*6230*/  IADD3 RZ, P3, PT, R112.reuse, R89, RZ ;  /* 0x0000005970ff7210 */ /* 0x040fe20007f7e0ff */
[C---:B-1----:R-:W-:Y:S01]  /*6240*/  IMAD.X R13, R147.reuse, 0x1, R104, P2 ;  /* 0x00000001930d7824 */ /* 0x042fe200010e0668 */
[C---:B------:R-:W-:Y:S01]  /*6250*/  IADD3 RZ, P2, PT, R112.reuse, R87, RZ ;  /* 0x0000005770ff7210 */ /* 0x040fe20007f5e0ff */
[----:B------:R-:W-:Y:S01]  /*6260*/  IMAD.X R5, R147, 0x1, R103, P1 ;  /* 0x0000000193057824 */ /* 0x000fe200008e0667 */
[C---:B------:R-:W-:Y:S01]  /*6270*/  IADD3 RZ, P1, PT, R112.reuse, R85, RZ ;  /* 0x0000005570ff7210 */ /* 0x040fe20007f3e0ff */
[----:B------:R1:W2:Y:S01]  /*6280*/  @!P0 LDG.E.U8 R15, desc[UR6][R8.64] ;  /* 0x00000006080f8981 */ /* 0x0002a2000c1e1100 */
[----:B------:R-:W-:Y:S01]  /*6290*/  PRMT R159, RZ, 0x7610, R159 ;  /* 0x00007610ff9f7816 */ /* 0x000fe2000000009f */
[C---:B------:R-:W-:Y:S01]  /*62a0*/  IMAD.IADD R12, R112.reuse, 0x1, R93 ;  /* 0x00000001700c7824 */ /* 0x040fe200078e025d */
[----:B------:R-:W-:Y:S01]  /*62b0*/  PRMT R160, RZ, 0x7610, R160 ;  /* 0x00007610ffa07816 */ /* 0x000fe200000000a0 */
[----:B------:R1:W2:Y:S01]  /*62c0*/  @!P0 LDG.E.U8 R14, desc[UR6][R10.64] ;  /* 0x000000060a0e8981 */ /* 0x0002a2000c1e1100 */
[----:B------:R-:W-:Y:S01]  /*62d0*/  PRMT R171, RZ, 0x7610, R171 ;  /* 0x00007610ffab7816 */ /* 0x000fe200000000ab */
[----:B------:R-:W-:-:S02]  /*62e0*/  IMAD.IADD R4, R112, 0x1, R91 ;  /* 0x0000000170047824 */ /* 0x000fc400078e025b */
        /* <DEDUP_REMOVED lines=15> */
[C---:B0-----:R-:W-:Y:S01]  /*63e0*/  IMAD.X R13, R147.reuse, 0x1, R102, P2 ;  /* 0x00000001930d7824 */ /* 0x041fe200010e0666 */
[C---:B------:R-:W-:Y:S01]  /*63f0*/  IADD3 RZ, P2, PT, R112.reuse, R75, RZ ;  /* 0x0000004b70ff7210 */ /* 0x040fe20007f5e0ff */
[C---:B-1----:R-:W-:Y:S01]  /*6400*/  IMAD.IADD R4, R112.reuse, 0x1, R83 ;  /* 0x0000000170047824 */ /* 0x042fe200078e0253 */
[----:B------:R0:W2:Y:S01]  /*6410*/  @!P0 LDG.E.U8 R170, desc[UR6][R8.64] ;  /* 0x0000000608aa8981 */ /* 0x0000a2000c1e1100 */
[C---:B------:R-:W-:Y:S01]  /*6420*/  IMAD.X R5, R147.reuse, 0x1, R105, P3 ;  /* 0x0000000193057824 */ /* 0x040fe200018e0669 */
[C---:B------:R-:W-:Y:S01]  /*6430*/  IADD3 RZ, P3, PT, R112.reuse, R77, RZ ;  /* 0x0000004d70ff7210 */ /* 0x040fe20007f7e0ff */
[----:B------:R-:W-:Y:S01]  /*6440*/  IMAD.X R7, R147, 0x1, R100, P1 ;  /* 0x0000000193077824 */ /* 0x000fe200008e0664 */
[C---:B------:R-:W-:Y:S01]  /*6450*/  IADD3 RZ, P1, PT, R112.reuse, R73, RZ ;  /* 0x0000004970ff7210 */ /* 0x040fe20007f3e0ff */
[----:B------:R1:W4:Y:S01]  /*6460*/  @!P0 LDG.E.U8 R169, desc[UR6][R10.64] ;  /* 0x000000060aa98981 */ /* 0x000322000c1e1100 */
[----:B------:R-:W-:Y:S01]  /*6470*/  PRMT R175, RZ, 0x7610, R175 ;  /* 0x00007610ffaf7816 */ /* 0x000fe200000000af */
[C---:B------:R-:W-:Y:S01]  /*6480*/  IMAD.IADD R12, R112.reuse, 0x1, R81 ;  /* 0x00000001700c7824 */ /* 0x040fe200078e0251 */
[----:B------:R-:W-:Y:S01]  /*6490*/  PRMT R172, RZ, 0x7610, R172 ;  /* 0x00007610ffac7816 */ /* 0x000fe200000000ac */
[----:B------:R1:W4:Y:S01]  /*64a0*/  @!P0 LDG.E.U8 R173, desc[UR6][R4.64] ;  /* 0x0000000604ad8981 */ /* 0x000322000c1e1100 */
[----:B------:R-:W-:Y:S01]  /*64b0*/  PRMT R174, RZ, 0x7610, R174 ;  /* 0x00007610ffae7816 */ /* 0x000fe200000000ae */
[----:B------:R-:W-:-:S02]  /*64c0*/  IMAD.IADD R6, R112, 0x1, R79 ;  /* 0x0000000170067824 */ /* 0x000fc400078e024f */
[C---:B0-----:R-:W-:Y:S01]  /*64d0*/  IMAD.IADD R8, R112.reuse, 0x1, R77 ;  /* 0x0000000170087824 */ /* 0x041fe200078e024d */
[----:B------:R0:W4:Y:S01]  /*64e0*/  @!P0 LDG.E.U8 R175, desc[UR6][R12.64] ;  /* 0x000000060caf8981 */ /* 0x000122000c1e1100 */
[C---:B------:R-:W-:Y:S01]  /*64f0*/  IMAD.X R9, R147.reuse, 0x1, R98, P3 ;  /* 0x0000000193097824 */ /* 0x040fe200018e0662 */
[C---:B------:R-:W-:Y:S01]  /*6500*/  IADD3 RZ, P3, PT, R112.reuse, R71, RZ ;  /* 0x0000004770ff7210 */ /* 0x040fe20007f7e0ff */
[C---:B-1----:R-:W-:Y:S01]  /*6510*/  IMAD.X R11, R147.reuse, 0x1, R96, P2 ;  /* 0x00000001930b7824 */ /* 0x042fe200010e0660 */
        /* <DEDUP_REMOVED lines=10> */
[C---:B0-----:R-:W-:Y:S01]  /*65c0*/  IMAD.X R13, R147.reuse, 0x1, R90, P2 ;  /* 0x00000001930d7824 */ /* 0x041fe200010e065a */
[C---:B------:R-:W-:Y:S01]  /*65d0*/  IADD3 RZ, P2, PT, R112.reuse, R63, RZ ;  /* 0x0000003f70ff7210 */ /* 0x040fe20007f5e0ff */
[C---:B-1----:R-:W-:Y:S01]  /*65e0*/  IMAD.IADD R6, R112.reuse, 0x1, R71 ;  /* 0x0000000170067824 */ /* 0x042fe200078e0247 */
[----:B------:R0:W4:Y:S01]  /*65f0*/  @!P0 LDG.E.U8 R177, desc[UR6][R10.64] ;  /* 0x000000060ab18981 */ /* 0x000122000c1e1100 */
        /* <DEDUP_REMOVED lines=8> */
[----:B------:R1:W5:Y:S01]  /*6680*/  @!P0 LDG.E.U8 R185, desc[UR6][R6.64] ;  /* 0x0000000606b98981 */ /* 0x000362000c1e1100 */
[----:B------:R-:W-:Y:S01]  /*6690*/  PRMT R199, RZ, 0x7610, R199 ;  /* 0x00007610ffc77816 */ /* 0x000fe200000000c7 */
[----:B------:R-:W-:-:S02]  /*66a0*/  IMAD.IADD R8, R112, 0x1, R67 ;  /* 0x0000000170087824 */ /* 0x000fc400078e0243 */
[C---:B0-----:R-:W-:Y:S01]  /*66b0*/  IMAD.X R11, R147.reuse, 0x1, R84, P2 ;  /* 0x00000001930b7824 */ /* 0x041fe200010e0654 */
[C---:B------:R-:W-:Y:S01]  /*66c0*/  IADD3 RZ, P2, PT, R112.reuse, R51, RZ ;  /* 0x0000003370ff7210 */ /* 0x040fe20007f5e0ff */
[C---:B-1----:R-:W-:Y:S01]  /*66d0*/  IMAD.IADD R4, R112.reuse, 0x1, R65 ;  /* 0x0000000170047824 */ /* 0x042fe200078e0241 */
[----:B------:R0:W5:Y:S01]  /*66e0*/  @!P0 LDG.E.U8 R184, desc[UR6][R12.64] ;  /* 0x000000060cb88981 */ /* 0x000162000c1e1100 */
[C---:B------:R-:W-:Y:S01]  /*66f0*/  IMAD.X R5, R147.reuse, 0x1, R86, P3 ;  /* 0x0000000193057824 */ /* 0x040fe200018e0656 */
[C---:B------:R-:W-:Y:S01]  /*6700*/  IADD3 RZ, P3, PT, R112.reuse, R59, RZ ;  /* 0x0000003b70ff7210 */ /* 0x040fe20007f7e0ff */
[----:B------:R-:W-:Y:S01]  /*6710*/  IMAD.X R7, R147, 0x1, R82, P1 ;  /* 0x0000000193077824 */ /* 0x000fe200008e0652 */
[C---:B------:R-:W-:Y:S01]  /*6720*/  IADD3 RZ, P1, PT, R112.reuse, R56, RZ ;  /* 0x0000003870ff7210 */ /* 0x040fe20007f3e0ff */
[----:B------:R1:W5:Y:S01]  /*6730*/  @!P0 LDG.E.U8 R187, desc[UR6][R8.64] ;  /* 0x0000000608bb8981 */ /* 0x000362000c1e1100 */
        /* <DEDUP_REMOVED lines=39> */
[----:B------:R-:W-:Y:S01]  /*69b0*/  PRMT R208, RZ, 0x7610, R208 ;  /* 0x00007610ffd07816 */ /* 0x000fe200000000d0 */
        /* <DEDUP_REMOVED lines=9> */
[----:B------:R-:W-:Y:S01]  /*6a50*/  IMAD.IADD R6, R112, 0x1, R49 ;  /* 0x0000000170067824 */ /* 0x000fe200078e0231 */
[----:B------:R-:W-:-:S02]  /*6a60*/  PRMT R210, RZ, 0x7610, R210 ;  /* 0x00007610ffd27816 */ /* 0x000fc400000000d2 */
[----:B------:R3:W5:Y:S01]  /*6a70*/  @!P0 LDG.E.U8 R202, desc[UR6][R4.64] ;  /* 0x0000000604ca8981 */ /* 0x000762000c1e1100 */
[----:B------:R-:W-:Y:S01]  /*6a80*/  PRMT R211, RZ, 0x7610, R211 ;  /* 0x00007610ffd37816 */ /* 0x000fe200000000d3 */
[C---:B0-----:R-:W-:Y:S02]  /*6a90*/  IMAD.IADD R10, R112.reuse, 0x1, R47 ;  /* 0x00000001700a7824 */ /* 0x041fe400078e022f */
[C---:B------:R-:W-:Y:S01]  /*6aa0*/  IMAD.X R11, R147.reuse, 0x1, R60, P2 ;  /* 0x00000001930b7824 */ /* 0x040fe200010e063c */
[----:B------:R0:W5:Y:S01]  /*6ab0*/  @!P0 LDG.E.U8 R208, desc[UR6][R12.64] ;  /* 0x000000060cd08981 */ /* 0x000162000c1e1100 */
[C---:B-1----:R-:W-:Y:S02]  /*6ac0*/  IMAD.IADD R8, R112.reuse, 0x1, R53 ;  /* 0x0000000170087824 */ /* 0x042fe400078e0235 */
[----:B------:R-:W-:Y:S01]  /*6ad0*/  IMAD.X R9, R147, 0x1, R74, P3 ;  /* 0x0000000193097824 */ /* 0x000fe200018e064a */
[----:B------:R1:W5:Y:S01]  /*6ae0*/  @!P0 LDG.E.U8 R209, desc[UR6][R6.64] ;  /* 0x0000000606d18981 */ /* 0x000362000c1e1100 */
[----:B---3--:R-:W-:-:S02]  /*6af0*/  IMAD.IADD R4, R112, 0x1, R42 ;  /* 0x0000000170047824 */ /* 0x008fc400078e022a */
[----:B------:R-:W-:Y:S01]  /*6b00*/  IMAD.X R5, R147, 0x1, R58, P1 ;  /* 0x0000000193057824 */ /* 0x000fe200008e063a */
[----:B------:R-:W3:Y:S04]  /*6b10*/  @!P0 LDG.E.U8 R203, desc[UR6][R8.64] ;  /* 0x0000000608cb8981 */ /* 0x000ee8000c1e1100 */
[----:B------:R-:W3:Y:S04]  /*6b20*/  @!P0 LDG.E.U8 R210, desc[UR6][R10.64] ;  /* 0x000000060ad28981 */ /* 0x000ee8000c1e1100 */
[----:B------:R1:W3:Y:S01]  /*6b30*/  @!P0 LDG.E.U8 R211, desc[UR6][R4.64] ;  /* 0x0000000604d38981 */ /* 0x0002e2000c1e1100 */
[----:B0-----:R-:W0:Y:S01]  /*6b40*/  S2R R12, SR_TID.X ;  /* 0x00000000000c7919 */ /* 0x001e220000002100 */
[----:B------:R-:W0:Y:S01]  /*6b50*/  S2UR UR74, SR_CgaCtaId ;  /* 0x00000000004a79c3 */ /* 0x000e220000008800 */
[----:B-1----:R-:W-:-:S02]  /*6b60*/  SHF.R.U32.HI R6, RZ, 0x2, R146 ;  /* 0x00000002ff067819 */ /* 0x002fc40000011692 */
[----:B------:R-:W-:Y:S02]  /*6b70*/  SHF.R.S32.HI R7, RZ, 0x1, R146 ;  /* 0x00000001ff077819 */ /* 0x000fe40000011492 */
[----:B------:R-:W-:Y:S02]  /*6b80*/  SGXT.U32 R6, R6, 0x3 ;  /* 0x000000030606781a */ /* 0x000fe40000000000 */
[----:B------:R-:W-:Y:S01]  /*6b90*/  SGXT R7, R7, 0x1 ;  /* 0x000000010707781a */ /* 0x000fe20000000200 */
[----:B------:R-:W-:Y:S01]  /*6ba0*/  UMOV UR73, 0x400 ;  /* 0x0000040000497882 */ /* 0x000fe20000000000 */
[----:B------:R-:W-:Y:S02]  /*6bb0*/  IMAD.SHL.U32 R146, R146, 0x40, RZ ;  /* 0x0000004092927824 */ /* 0x000fe400078e00ff */
[----:B------:R-:W-:-:S04]  /*6bc0*/  LOP3.LUT R7, R6, 0x88, R7, 0xf8, !PT ;  /* 0x0000008806077812 */ /* 0x000fc800078ef807 */
[----:B------:R-:W-:-:S05]  /*6bd0*/  LOP3.LUT R7, R7, 0x40, R146, 0xf8, !PT ;  /* 0x0000004007077812 */ /* 0x000fca00078ef892 */
[----:B------:R-:W-:Y:S01]  /*6be0*/  LDS.U8 R191, [R7+UR5] ;  /* 0x0000000507bf7984 */ /* 0x000fe20008000000 */
[C---:B0-----:R-:W-:Y:S02]  /*6bf0*/  IMAD.SHL.U32 R13, R12.reuse, 0x40, RZ ;  /* 0x000000400c0d7824 */ /* 0x041fe400078e00ff */
[C---:B------:R-:W-:Y:S02]  /*6c00*/  IMAD.SHL.U32 R148, R12.reuse, 0x8, RZ ;  /* 0x000000080c947824 */ /* 0x040fe400078e00ff */
[C---:B------:R-:W-:Y:S01]  /*6c10*/  IMAD.SHL.U32 R4, R12.reuse, 0x2, RZ ;  /* 0x000000020c047824 */ /* 0x040fe200078e00ff */
[----:B------:R-:W-:Y:S01]  /*6c20*/  LOP3.LUT R13, R13, 0x1c0, RZ, 0xc0, !PT ;  /* 0x000001c00d0d7812 */ /* 0x000fe200078ec0ff */
[----:B------:R-:W-:Y:S01]  /*6c30*/  IMAD.SHL.U32 R5, R12, 0x10, RZ ;  /* 0x000000100c057824 */ /* 0x000fe200078e00ff */
[----:B------:R-:W-:Y:S01]  /*6c40*/  ULEA UR73, UR74, UR73, 0x18 ;  /* 0x000000494a497291 */ /* 0x000fe2000f8ec0ff */
[----:B------:R-:W0:Y:S01]  /*6c50*/  LDS.U8 R192, [R7+UR5+0x10] ;  /* 0x0000100507c07984 */ /* 0x000e220008000000 */
[----:B------:R-:W-:-:S02]  /*6c60*/  LOP3.LUT R13, R13, 0x30, R148, 0xf8, !PT ;  /* 0x000000300d0d7812 */ /* 0x000fc400078ef894 */
[----:B------:R-:W-:Y:S01]  /*6c70*/  LOP3.LUT R5, R5, 0x200, RZ, 0xc0, !PT ;  /* 0x0000020005057812 */ /* 0x000fe200078ec0ff */
[----:B------:R-:W-:Y:S01]  /*6c80*/  LDS.U8 R186, [R7+UR5+0x20] ;  /* 0x0000200507ba7984 */ /* 0x000fe20008000000 */
[----:B------:R-:W-:-:S03]  /*6c90*/  LOP3.LUT R4, R13, 0x30, R4, 0x78, !PT ;  /* 0x000000300d047812 */ /* 0x000fc600078e7804 */
[----:B------:R-:W-:Y:S01]  /*6ca0*/  LDS.U8 R189, [R7+UR5+0x30] ;  /* 0x0000300507bd7984 */ /* 0x000fe20008000000 */
[----:B------:R-:W-:Y:S02]  /*6cb0*/  IADD3 R212, PT, PT, R4, UR73, R5 ;  /* 0x0000004904d47c10 */ /* 0x000fe4000fffe005 */
[----:B------:R-:W-:Y:S01]  /*6cc0*/  LOP3.LUT R4, R7, 0x8, RZ, 0x3c, !PT ;  /* 0x0000000807047812 */ /* 0x000fe200078e3cff */
[----:B------:R-:W-:Y:S04]  /*6cd0*/  LDS.U8 R193, [R7+UR5+0x100] ;  /* 0x0001000507c17984 */ /* 0x000fe80008000000 */
[----:B------:R-:W1:Y:S04]  /*6ce0*/  LDS.U8 R194, [R7+UR5+0x110] ;  /* 0x0001100507c27984 */ /* 0x000e680008000000 */
[----:B------:R-:W-:Y:S04]  /*6cf0*/  LDS.U8 R183, [R7+UR5+0x120] ;  /* 0x0001200507b77984 */ /* 0x000fe80008000000 */
        /* <DEDUP_REMOVED lines=9> */
[----:B------:R-:W-:Y:S04]  /*6d90*/  LDS.U8 R195, [R4+UR5] ;  /* 0x0000000504c37984 */ /* 0x000fe80008000000 */
[----:B------:R-:W0:Y:S04]  /*6da0*/  LDS.U8 R196, [R4+UR5+0x10] ;  /* 0x0000100504c47984 */ /* 0x000e280008000000 */
[----:B------:R-:W-:Y:S04]  /*6db0*/  LDS.U8 R182, [R4+UR5+0x20] ;  /* 0x0000200504b67984 */ /* 0x000fe80008000000 */
[----:B------:R-:W-:Y:S04]  /*6dc0*/  LDS.U8 R181, [R4+UR5+0x30] ;  /* 0x0000300504b57984 */ /* 0x000fe80008000000 */
[----:B------:R-:W-:Y:S04]  /*6dd0*/  LDS.U8 R197, [R4+UR5+0x100] ;  /* 0x0001000504c57984 */ /* 0x000fe80008000000 */
[----:B------:R-:W0:Y:S04]  /*6de0*/  LDS.U8 R198, [R4+UR5+0x110] ;  /* 0x0001100504c67984 */ /* 0x000e280008000000 */
        /* <DEDUP_REMOVED lines=9> */
[----:B------:R0:W-:Y:S01]  /*6e80*/  LDS.U8 R153, [R4+UR5+0x330] ;  /* 0x0003300504997984 */ /* 0x0001e20008000000 */
[----:B------:R-:W-:Y:S01]  /*6e90*/  BAR.SYNC.DEFER_BLOCKING 0x0 ;  /* 0x0000000000007b1d */ /* 0x000fe20000010000 */
[----:B------:R-:W-:-:S02]  /*6ea0*/  LOP3.LUT R12, R12, 0x3f, RZ, 0xc0, !PT ;  /* 0x0000003f0c0c7812 */ /* 0x000fc400078ec0ff */
[----:B------:R-:W-:Y:S02]  /*6eb0*/  LOP3.LUT R5, R140, 0x10, RZ, 0x3c, !PT ;  /* 0x000000108c057812 */ /* 0x000fe400078e3cff */
[C---:B0-----:R-:W-:Y:S01]  /*6ec0*/  LOP3.LUT R4, R12.reuse, 0x20, RZ, 0x3c, !PT ;  /* 0x000000200c047812 */ /* 0x041fe200078e3cff */
[----:B--2---:R-:W-:Y:S04]  /*6ed0*/  STS.U8 [R140+UR5], R18 ;  /* 0x000000128c007988 */ /* 0x004fe80008000005 */
[----:B------:R-:W-:Y:S04]  /*6ee0*/  STS.U8 [R140+UR5+0x40], R125 ;  /* 0x0000407d8c007988 */ /* 0x000fe80008000005 */
        /* <DEDUP_REMOVED lines=8> */
[----:B----4-:R-:W-:Y:S04]  /*6f70*/  STS.U8 [R140+UR5+0xa00], R173 ;  /* 0x000a00ad8c007988 */ /* 0x010fe80008000005 */
[----:B------:R-:W-:Y:S04]  /*6f80*/  STS.U8 [R140+UR5+0xa40], R175 ;  /* 0x000a40af8c007988 */ /* 0x000fe80008000005 */
[----:B-----5:R-:W-:Y:S04]  /*6f90*/  STS.U8 [R140+UR5+0xc00], R187 ;  /* 0x000c00bb8c007988 */ /* 0x020fe80008000005 */
[----:B------:R-:W-:Y:S04]  /*6fa0*/  STS.U8 [R140+UR5+0xc40], R199 ;  /* 0x000c40c78c007988 */ /* 0x000fe80008000005 */
[----:B------:R-:W-:Y:S04]  /*6fb0*/  STS.U8 [R140+UR5+0xe00], R205 ;  /* 0x000e00cd8c007988 */ /* 0x000fe80008000005 */
[----:B------:R0:W-:Y:S04]  /*6fc0*/  STS.U8 [R140+UR5+0xe40], R207 ;  /* 0x000e40cf8c007988 */ /* 0x0001e80008000005 */
[----:B------:R1:W-:Y:S01]  /*6fd0*/  STS.U8 [R5+UR5+0x80], R38 ;  /* 0x0000802605007988 */ /* 0x0003e20008000005 */
[----:B0-----:R-:W-:-:S03]  /*6fe0*/  LOP3.LUT R140, R12, 0x30, RZ, 0x3c, !PT ;  /* 0x000000300c8c7812 */ /* 0x001fc600078e3cff */
        /* <DEDUP_REMOVED lines=44> */
[----:B---3--:R-:W-:Y:S04]  /*72b0*/  STS.U8 [R140+UR5+0xdc0], R203 ;  /* 0x000dc0cb8c007988 */ /* 0x008fe80008000005 */
[----:B------:R-:W-:Y:S04]  /*72c0*/  STS.U8 [R140+UR5+0xf80], R210 ;  /* 0x000f80d28c007988 */ /* 0x000fe80008000005 */
[----:B------:R-:W-:Y:S01]  /*72d0*/  STS.U8 [R140+UR5+0xfc0], R211 ;  /* 0x000fc0d38c007988 */ /* 0x000fe20008000005 */
[----:B------:R-:W-:Y:S06]  /*72e0*/  BAR.SYNC.DEFER_BLOCKING 0x0 ;  /* 0x0000000000007b1d */ /* 0x000fec0000010000 */
[----:B------:R-:W2:Y:S04]  /*72f0*/  LDSM.16.M88.4 R16, [R212] ;  /* 0x00000000d410783b */ /* 0x000ea80000000200 */
[----:B------:R-:W3:Y:S04]  /*7300*/  LDSM.16.M88.4 R4, [R212+0x400] ;  /* 0x00040000d404783b */ /* 0x000ee80000000200 */
[----:B------:R-:W4:Y:S04]  /*7310*/  LDSM.16.M88.4 R8, [R212+0x800] ;  /* 0x00080000d408783b */ /* 0x000f280000000200 */
[----:B------:R-:W5:Y:S01]  /*7320*/  LDSM.16.M88.4 R12, [R212+0xc00] ;  /* 0x000c0000d40c783b */ /* 0x000f620000000200 */
[----:B------:R-:W-:-:S02]  /*7330*/  IMAD R36, R192, 0x100, R191 ;  /* 0x00000100c0247824 */ /* 0x000fc400078e02bf */
[----:B-1----:R-:W-:Y:S02]  /*7340*/  IMAD R38, R194, 0x100, R193 ;  /* 0x00000100c2267824 */ /* 0x002fe400078e02c1 */
[----:B0-----:R-:W-:Y:S02]  /*7350*/  IMAD R37, R196, 0x100, R195 ;  /* 0x00000100c4257824 */ /* 0x001fe400078e02c3 */
[----:B------:R-:W-:Y:S01]  /*7360*/  IMAD R39, R198, 0x100, R197 ;  /* 0x00000100c6277824 */ /* 0x000fe200078e02c5 */
[----:B------:R-:W-:Y:S02]  /*7370*/  F2FP.F16.E4M3.UNPACK_B R36, R36 ;  /* 0x00000024ff24723e */ /* 0x000fe400020006ff */
[----:B------:R-:W-:Y:S02]  /*7380*/  F2FP.F16.E4M3.UNPACK_B R38, R38 ;  /* 0x00000026ff26723e */ /* 0x000fe400020006ff */
[----:B------:R-:W-:Y:S02]  /*7390*/  F2FP.F16.E4M3.UNPACK_B R37, R37 ;  /* 0x00000025ff25723e */ /* 0x000fe400020006ff */
[----:B------:R-:W-:-:S02]  /*73a0*/  F2FP.F16.E4M3.UNPACK_B R39, R39 ;  /* 0x00000027ff27723e */ /* 0x000fc400020006ff */
[----:B--2---:R-:W-:Y:S02]  /*73b0*/  F2FP.F16.E4M3.UNPACK_B R140, R16 ;  /* 0x00000010ff8c723e */ /* 0x004fe400020006ff */
[----:B------:R-:W-:-:S07]  /*73c0*/  F2FP.F16.E4M3.UNPACK_B R141, R17 ;  /* 0x00000011ff8d723e */ /* 0x000fce00020006ff */
[----:B------:R-:W-:Y:S01]  /*73d0*/  HMMA.16816.F32 R28, R36, R140, R28 ;  /* 0x0000008c241c723c */ /* 0x000fe2000000181c */
[----:B---3--:R-:W-:Y:S02]  /*73e0*/  F2FP.F16.E4M3.UNPACK_B R140, R4 ;  /* 0x00000004ff8c723e */ /* 0x008fe400020006ff */
[----:B------:R-:W-:-:S07]  /*73f0*/  F2FP.F16.E4M3.UNPACK_B R141, R5 ;  /* 0x00000005ff8d723e */ /* 0x000fce00020006ff */
[----:B------:R-:W-:Y:S01]  /*7400*/  HMMA.16816.F32 R24, R36, R140, R24 ;  /* 0x0000008c2418723c */ /* 0x000fe20000001818 */
[----:B----4-:R-:W-:Y:S02]  /*7410*/  F2FP.F16.E4M3.UNPACK_B R140, R8 ;  /* 0x00000008ff8c723e */ /* 0x010fe400020006ff */
[----:B------:R-:W-:Y:S01]  /*7420*/  F2FP.F16.E4M3.UNPACK_B R141, R9 ;  /* 0x00000009ff8d723e */ /* 0x000fe200020006ff */
[----:B------:R-:W-:Y:S02]  /*7430*/  IMAD R186, R189, 0x100, R186 ;  /* 0x00000100bdba7824 */ /* 0x000fe400078e02ba */
[----:B------:R-:W-:-:S04]  /*7440*/  IMAD R180, R180, 0x100, R183 ;  /* 0x00000100b4b47824 */ /* 0x000fc800078e02b7 */
[C---:B------:R-:W-:Y:S01]  /*7450*/  HMMA.16816.F32 R20, R36.reuse, R140, R20 ;  /* 0x0000008c2414723c */ /* 0x040fe20000001814 */
[----:B-----5:R-:W-:Y:S02]  /*7460*/  F2FP.F16.E4M3.UNPACK_B R140, R12 ;  /* 0x0000000cff8c723e */ /* 0x020fe400020006ff */
[----:B------:R-:W-:Y:S01]  /*7470*/  F2FP.F16.E4M3.UNPACK_B R141, R13 ;  /* 0x0000000dff8d723e */ /* 0x000fe200020006ff */
[----:B------:R-:W-:Y:S02]  /*7480*/  IMAD R181, R181, 0x100, R182 ;  /* 0x00000100b5b57824 */ /* 0x000fe400078e02b6 */
[----:B------:R-:W-:Y:S01]  /*7490*/  IMAD R178, R178, 0x100, R179 ;  /* 0x00000100b2b27824 */ /* 0x000fe200078e02b3 */
[----:B------:R-:W-:Y:S02]  /*74a0*/  F2FP.F16.E4M3.UNPACK_B R16, R16.H1 ;  /* 0x00000010ff10723e */ /* 0x000fe400030006ff */
[----:B------:R-:W-:Y:S01]  /*74b0*/  F2FP.F16.E4M3.UNPACK_B R17, R17.H1 ;  /* 0x00000011ff11723e */ /* 0x000fe200030006ff */
[----:B------:R-:W-:Y:S01]  /*74c0*/  HMMA.16816.F32 R32, R36, R140, R32 ;  /* 0x0000008c2420723c */ /* 0x000fe20000001820 */
[----:B------:R-:W-:-:S02]  /*74d0*/  F2FP.F16.E4M3.UNPACK_B R36, R186 ;  /* 0x000000baff24723e */ /* 0x000fc400020006ff */
[----:B------:R-:W-:Y:S02]  /*74e0*/  F2FP.F16.E4M3.UNPACK_B R38, R180 ;  /* 0x000000b4ff26723e */ /* 0x000fe400020006ff */
[----:B------:R-:W-:Y:S02]  /*74f0*/  F2FP.F16.E4M3.UNPACK_B R37, R181 ;  /* 0x000000b5ff25723e */ /* 0x000fe400020006ff */
[----:B------:R-:W-:Y:S02]  /*7500*/  F2FP.F16.E4M3.UNPACK_B R39, R178 ;  /* 0x000000b2ff27723e */ /* 0x000fe400020006ff */
[----:B------:R-:W-:Y:S02]  /*7510*/  F2FP.F16.E4M3.UNPACK_B R4, R4.H1 ;  /* 0x00000004ff04723e */ /* 0x000fe400030006ff */
[----:B------:R-:W-:-:S03]  /*7520*/  F2FP.F16.E4M3.UNPACK_B R5, R5.H1 ;  /* 0x00000005ff05723e */ /* 0x000fc600030006ff */
[C---:B------:R-:W-:Y:S01]  /*7530*/  HMMA.16816.F32 R28, R36.reuse, R16, R28 ;  /* 0x00000010241c723c */ /* 0x040fe2000000181c */
[----:B------:R-:W-:Y:S02]  /*7540*/  F2FP.F16.E4M3.UNPACK_B R8, R8.H1 ;  /* 0x00000008ff08723e */ /* 0x000fe400030006ff */
[----:B------:R-:W-:Y:S02]  /*7550*/  F2FP.F16.E4M3.UNPACK_B R9, R9.H1 ;  /* 0x00000009ff09723e */ /* 0x000fe400030006ff */
[----:B------:R-:W-:Y:S02]  /*7560*/  F2FP.F16.E4M3.UNPACK_B R12, R12.H1 ;  /* 0x0000000cff0c723e */ /* 0x000fe400030006ff */
[----:B------:R-:W-:Y:S01]  /*7570*/  F2FP.F16.E4M3.UNPACK_B R13, R13.H1 ;  /* 0x0000000dff0d723e */ /* 0x000fe200030006ff */
[----:B------:R-:W-:Y:S01]  /*7580*/  HMMA.16816.F32 R24, R36, R4, R24 ;  /* 0x000000042418723c */ /* 0x000fe20000001818 */
[----:B------:R-:W-:Y:S02]  /*7590*/  IMAD R161, R162, 0x100, R161 ;  /* 0x00000100a2a17824 */ /* 0x000fe400078e02a1 */
[----:B------:R-:W-:-:S02]  /*75a0*/  IMAD R163, R164, 0x100, R163 ;  /* 0x00000100a4a37824 */ /* 0x000fc400078e02a3 */
[----:B------:R-:W-:Y:S02]  /*75b0*/  IMAD R165, R166, 0x100, R165 ;  /* 0x00000100a6a57824 */ /* 0x000fe400078e02a5 */
[----:B------:R-:W-:Y:S01]  /*75c0*/  IMAD R167, R168, 0x100, R167 ;  /* 0x00000100a8a77824 */ /* 0x000fe200078e02a7 */
[----:B------:R-:W-:Y:S01]  /*75d0*/  HMMA.16816.F32 R20, R36, R8, R20 ;  /* 0x000000082414723c */ /* 0x000fe20000001814 */
[----:B------:R-:W-:Y:S02]  /*75e0*/  F2FP.F16.E4M3.UNPACK_B R4, R18 ;  /* 0x00000012ff04723e */ /* 0x000fe400020006ff */
[----:B------:R-:W-:-:S05]  /*75f0*/  F2FP.F16.E4M3.UNPACK_B R5, R19 ;  /* 0x00000013ff05723e */ /* 0x000fca00020006ff */
[----:B------:R-:W-:Y:S01]  /*7600*/  HMMA.16816.F32 R32, R36, R12, R32 ;  /* 0x0000000c2420723c */ /* 0x000fe20000001820 */
[----:B------:R-:W-:Y:S02]  /*7610*/  F2FP.F16.E4M3.UNPACK_B R36, R161 ;  /* 0x000000a1ff24723e */ /* 0x000fe400020006ff */
[----:B------:R-:W-:Y:S02]  /*7620*/  F2FP.F16.E4M3.UNPACK_B R38, R163 ;  /* 0x000000a3ff26723e */ /* 0x000fe400020006ff */
[----:B------:R-:W-:Y:S02]  /*7630*/  F2FP.F16.E4M3.UNPACK_B R37, R165 ;  /* 0x000000a5ff25723e */ /* 0x000fe400020006ff */
[----:B------:R-:W-:-:S07]  /*7640*/  F2FP.F16.E4M3.UNPACK_B R39, R167 ;  /* 0x000000a7ff27723e */ /* 0x000fce00020006ff */
[----:B------:R-:W-:Y:S01]  /*7650*/  HMMA.16816.F32 R28, R36, R4, R28 ;  /* 0x00000004241c723c */ /* 0x000fe2000000181c */
[----:B------:R-:W-:Y:S02]  /*7660*/  F2FP.F16.E4M3.UNPACK_B R4, R6 ;  /* 0x00000006ff04723e */ /* 0x000fe400020006ff */
[----:B------:R-:W-:-:S07]  /*7670*/  F2FP.F16.E4M3.UNPACK_B R5, R7 ;  /* 0x00000007ff05723e */ /* 0x000fce00020006ff */
[----:B------:R-:W-:Y:S01]  /*7680*/  HMMA.16816.F32 R24, R36, R4, R24 ;  /* 0x000000042418723c */ /* 0x000fe20000001818 */
[----:B------:R-:W-:Y:S02]  /*7690*/  F2FP.F16.E4M3.UNPACK_B R4, R10 ;  /* 0x0000000aff04723e */ /* 0x000fe400020006ff */
[----:B------:R-:W-:-:S07]  /*76a0*/  F2FP.F16.E4M3.UNPACK_B R5, R11 ;  /* 0x0000000bff05723e */ /* 0x000fce00020006ff */
[C---:B------:R-:W-:Y:S01]  /*76b0*/  HMMA.16816.F32 R20, R36.reuse, R4, R20 ;  /* 0x000000042414723c */ /* 0x040fe20000001814 */
[----:B------:R-:W-:Y:S02]  /*76c0*/  F2FP.F16.E4M3.UNPACK_B R4, R14 ;  /* 0x0000000eff04723e */ /* 0x000fe400020006ff */
[----:B------:R-:W-:Y:S01]  /*76d0*/  F2FP.F16.E4M3.UNPACK_B R5, R15 ;  /* 0x0000000fff05723e */ /* 0x000fe200020006ff */
[----:B------:R-:W-:Y:S02]  /*76e0*/  IMAD R16, R147, 0x100, R146 ;  /* 0x0000010093107824 */ /* 0x000fe400078e0292 */
[----:B------:R-:W-:Y:S02]  /*76f0*/  IMAD R148, R149, 0x100, R148 ;  /* 0x0000010095947824 */ /* 0x000fe400078e0294 */
[----:B------:R-:W-:Y:S02]  /*7700*/  IMAD R17, R151, 0x100, R150 ;  /* 0x0000010097117824 */ /* 0x000fe400078e0296 */
[----:B------:R-:W-:Y:S01]  /*7710*/  IMAD R152, R153, 0x100, R152 ;  /* 0x0000010099987824 */ /* 0x000fe200078e0298 */
[----:B------:R-:W-:Y:S01]  /*7720*/  HMMA.16816.F32 R32, R36, R4, R32 ;  /* 0x000000042420723c */ /* 0x000fe20000001820 */
[----:B------:R-:W-:-:S02]  /*7730*/  F2FP.F16.E4M3.UNPACK_B R4, R18.H1 ;  /* 0x00000012ff04723e */ /* 0x000fc400030006ff */
[----:B------:R-:W-:Y:S02]  /*7740*/  F2FP.F16.E4M3.UNPACK_B R5, R19.H1 ;  /* 0x00000013ff05723e */ /* 0x000fe400030006ff */
[----:B------:R-:W-:Y:S02]  /*7750*/  F2FP.F16.E4M3.UNPACK_B R16, R16 ;  /* 0x00000010ff10723e */ /* 0x000fe400020006ff */
[----:B------:R-:W-:Y:S02]  /*7760*/  F2FP.F16.E4M3.UNPACK_B R18, R148 ;  /* 0x00000094ff12723e */ /* 0x000fe400020006ff */
[----:B------:R-:W-:Y:S02]  /*7770*/  F2FP.F16.E4M3.UNPACK_B R17, R17 ;  /* 0x00000011ff11723e */ /* 0x000fe400020006ff */
[----:B------:R-:W-:Y:S01]  /*7780*/  F2FP.F16.E4M3.UNPACK_B R19, R152 ;  /* 0x00000098ff13723e */ /* 0x000fe200020006ff */
[----:B------:R-:W-:Y:S02]  /*7790*/  USHF.R.S32.HI UR5, URZ, 0x1f, UR76 ;  /* 0x0000001fff057899 */ /* 0x000fe4000801144c */
[----:B------:R-:W-:Y:S01]  /*77a0*/  UIADD3 UR8, UP1, UPT, UR76, UR8, URZ ;  /* 0x000000084c087290 */ /* 0x000fe2000ff3e0ff */
[----:B------:R-:W-:-:S03]  /*77b0*/  F2FP.F16.E4M3.UNPACK_B R6, R6.H1 ;  /* 0x00000006ff06723e */ /* 0x000fc600030006ff */
[----:B------:R-:W-:Y:S01]  /*77c0*/  UIADD3.X UR68, UPT, UPT, UR5, UR68, URZ, UP1, !UPT ;  /* 0x0000004405447290 */ /* 0x000fe20008ffe4ff */
[----:B------:R-:W-:Y:S01]  /*77d0*/  HMMA.16816.F32 R28, R16, R4, R28 ;  /* 0x00000004101c723c */ /* 0x000fe2000000181c */
[----:B------:R-:W-:Y:S01]  /*77e0*/  UIADD3 UR22, UP1, UPT, UR76, UR22, URZ ;  /* 0x000000164c167290 */ /* 0x000fe2000ff3e0ff */
[----:B------:R-:W-:Y:S01]  /*77f0*/  F2FP.F16.E4M3.UNPACK_B R7, R7.H1 ;  /* 0x00000007ff07723e */ /* 0x000fe200030006ff */
[----:B------:R-:W-:Y:S01]  /*7800*/  IMAD.U32 R4, RZ, RZ, UR75 ;  /* 0x0000004bff047e24 */ /* 0x000fe2000f8e00ff */
[----:B------:R-:W-:Y:S02]  /*7810*/  F2FP.F16.E4M3.UNPACK_B R10, R10.H1 ;  /* 0x0000000aff0a723e */ /* 0x000fe400030006ff */
[----:B------:R-:W-:Y:S02]  /*7820*/  F2FP.F16.E4M3.UNPACK_B R11, R11.H1 ;  /* 0x0000000bff0b723e */ /* 0x000fe400030006ff */
[----:B------:R-:W-:Y:S02]  /*7830*/  F2FP.F16.E4M3.UNPACK_B R14, R14.H1 ;  /* 0x0000000eff0e723e */ /* 0x000fe400030006ff */
[----:B------:R-:W-:-:S02]  /*7840*/  F2FP.F16.E4M3.UNPACK_B R15, R15.H1 ;  /* 0x0000000fff0f723e */ /* 0x000fc400030006ff */
[----:B------:R-:W-:Y:S02]  /*7850*/  IADD3 R41, P0, PT, R41, UR75, RZ ;  /* 0x0000004b29297c10 */ /* 0x000fe4000ff1e0ff */
[----:B------:R-:W-:Y:S02]  /*7860*/  IADD3 R42, P4, PT, R42, UR76, RZ ;  /* 0x0000004c2a2a7c10 */ /* 0x000fe4000ff9e0ff */
[----:B------:R-:W-:Y:S02]  /*7870*/  IADD3 R47, P3, PT, R47, UR76, RZ ;  /* 0x0000004c2f2f7c10 */ /* 0x000fe4000ff7e0ff */
[----:B------:R-:W-:Y:S02]  /*7880*/  IADD3 R49, P2, PT, R49, UR76, RZ ;  /* 0x0000004c31317c10 */ /* 0x000fe4000ff5e0ff */
[----:B------:R-:W-:Y:S01]  /*7890*/  IADD3 R50, P1, PT, R50, UR76, RZ ;  /* 0x0000004c32327c10 */ /* 0x000fe2000ff3e0ff */
[----:B------:R-:W-:Y:S01]  /*78a0*/  UIADD3.X UR61, UPT, UPT, UR5, UR61, URZ, UP1, !UPT ;  /* 0x0000003d053d7290 */ /* 0x000fe20008ffe4ff */
[----:B------:R-:W-:Y:S01]  /*78b0*/  LEA.HI.X.SX32 R45, R4, R45, 0x1, P0 ;  /* 0x0000002d042d7211 */ /* 0x000fe200000f0eff */
[----:B------:R-:W-:Y:S01]  /*78c0*/  UIADD3 UR15, UP5, UPT, UR76, UR15, URZ ;  /* 0x0000000f4c0f7290 */ /* 0x000fe2000ffbe0ff */
[----:B------:R-:W-:Y:S01]  /*78d0*/  IADD3.X R58, PT, PT, R58, UR5, RZ, P4, !PT ;  /* 0x000000053a3a7c10 */ /* 0x000fe2000a7fe4ff */
[----:B------:R-:W-:Y:S01]  /*78e0*/  UIADD3 UR14, UP4, UPT, UR76, UR14, URZ ;  /* 0x0000000e4c0e7290 */ /* 0x000fe2000ff9e0ff */
[----:B------:R-:W-:Y:S01]  /*78f0*/  IADD3.X R60, PT, PT, R60, UR5, RZ, P3, !PT ;  /* 0x000000053c3c7c10 */ /* 0x000fe20009ffe4ff */
[----:B------:R-:W-:Y:S01]  /*7900*/  UIADD3 UR13, UP3, UPT, UR76, UR13, URZ ;  /* 0x0000000d4c0d7290 */ /* 0x000fe2000ff7e0ff */
[----:B------:R-:W-:Y:S01]  /*7910*/  IADD3.X R62, PT, PT, R62, UR5, RZ, P2, !PT ;  /* 0x000000053e3e7c10 */ /* 0x000fe200097fe4ff */
[----:B------:R-:W-:Y:S01]  /*7920*/  UIADD3 UR12, UP2, UPT, UR76, UR12, URZ ;  /* 0x0000000c4c0c7290 */ /* 0x000fe2000ff5e0ff */
[----:B------:R-:W-:Y:S01]  /*7930*/  IADD3.X R64, PT, PT, R64, UR5, RZ, P1, !PT ;  /* 0x0000000540407c10 */ /* 0x000fe20008ffe4ff */
[----:B------:R-:W-:-:S02]  /*7940*/  UIADD3 UR29, UP1, UPT, UR76, UR29, URZ ;  /* 0x0000001d4c1d7290 */ /* 0x000fc4000ff3e0ff */
[----:B------:R-:W-:Y:S01]  /*7950*/  IADD3 R52, P0, PT, R52, UR76, RZ ;  /* 0x0000004c34347c10 */ /* 0x000fe2000ff1e0ff */
[C---:B------:R-:W-:Y:S01]  /*7960*/  HMMA.16816.F32 R24, R16.reuse, R6, R24 ;  /* 0x000000061018723c */ /* 0x040fe20000001818 */
[----:B------:R-:W-:Y:S02]  /*7970*/  IADD3 R54, P6, PT, R54, UR76, RZ ;  /* 0x0000004c36367c10 */ /* 0x000fe4000ffde0ff */
[----:B------:R-:W-:Y:S02]  /*7980*/  IADD3 R56, P5, PT, R56, UR76, RZ ;  /* 0x0000004c38387c10 */ /* 0x000fe4000ffbe0ff */
[----:B------:R-:W-:Y:S02]  /*7990*/  IADD3 R51, P4, PT, R51, UR76, RZ ;  /* 0x0000004c33337c10 */ /* 0x000fe4000ff9e0ff */
[----:B------:R-:W-:Y:S01]  /*79a0*/  IADD3 R53, P3, PT, R53, UR76, RZ ;  /* 0x0000004c35357c10 */ /* 0x000fe2000ff7e0ff */
[----:B------:R-:W-:Y:S01]  /*79b0*/  HMMA.16816.F32 R20, R16, R10, R20 ;  /* 0x0000000a1014723c */ /* 0x000fe20000001814 */
[----:B------:R-:W-:-:S02]  /*79c0*/  IADD3 R55, P2, PT, R55, UR76, RZ ;  /* 0x0000004c37377c10 */ /* 0x000fc4000ff5e0ff */
[----:B------:R-:W-:Y:S01]  /*79d0*/  IADD3 R57, P1, PT, R57, UR76, RZ ;  /* 0x0000004c39397c10 */ /* 0x000fe2000ff3e0ff */
[----:B------:R-:W-:Y:S02]  /*79e0*/  UIADD3.X UR72, UPT, UPT, UR5, UR72, URZ, UP5, !UPT ;  /* 0x0000004805487290 */ /* 0x000fe4000affe4ff */
[----:B------:R-:W-:Y:S02]  /*79f0*/  UIADD3.X UR71, UPT, UPT, UR5, UR71, URZ, UP4, !UPT ;  /* 0x0000004705477290 */ /* 0x000fe4000a7fe4ff */
[----:B------:R-:W-:Y:S01]  /*7a00*/  HMMA.16816.F32 R32, R16, R14, R32 ;  /* 0x0000000e1020723c */ /* 0x000fe20000001820 */
[----:B------:R-:W-:Y:S02]  /*7a10*/  UIADD3.X UR70, UPT, UPT, UR5, UR70, URZ, UP3, !UPT ;  /* 0x0000004605467290 */ /* 0x000fe40009ffe4ff */
[----:B------:R-:W-:Y:S02]  /*7a20*/  UIADD3.X UR69, UPT, UPT, UR5, UR69, URZ, UP2, !UPT ;  /* 0x0000004505457290 */ /* 0x000fe400097fe4ff */
[----:B------:R-:W-:-:S02]  /*7a30*/  UIADD3.X UR54, UPT, UPT, UR5, UR54, URZ, UP1, !UPT ;  /* 0x0000003605367290 */ /* 0x000fc40008ffe4ff */
[----:B------:R-:W-:Y:S01]  /*7a40*/  IADD3.X R66, PT, PT, R66, UR5, RZ, P0, !PT ;  /* 0x0000000542427c10 */ /* 0x000fe200087fe4ff */
        /* <DEDUP_REMOVED lines=14> */
[----:B------:R-:W-:Y:S01]  /*7b30*/  UIADD3 UR4, UPT, UPT, UR4, -0x1, URZ ;  /* 0xffffffff04047890 */ /* 0x000fe2000fffe0ff */
[----:B------:R-:W-:Y:S02]  /*7b40*/  IADD3 R61, P6, PT, R61, UR76, RZ ;  /* 0x0000004c3d3d7c10 */ /* 0x000fe4000ffde0ff */
[----:B------:R-:W-:Y:S02]  /*7b50*/  IADD3 R63, P5, PT, R63, UR76, RZ ;  /* 0x0000004c3f3f7c10 */ /* 0x000fe4000ffbe0ff */
[----:B------:R-:W-:Y:S02]  /*7b60*/  IADD3 R65, P4, PT, R65, UR76, RZ ;  /* 0x0000004c41417c10 */ /* 0x000fe4000ff9e0ff */
[----:B------:R-:W-:Y:S02]  /*7b70*/  IADD3 R67, P3, PT, R67, UR76, RZ ;  /* 0x0000004c43437c10 */ /* 0x000fe4000ff7e0ff */
[----:B------:R-:W-:-:S02]  /*7b80*/  IADD3 R69, P2, PT, R69, UR76, RZ ;  /* 0x0000004c45457c10 */ /* 0x000fc4000ff5e0ff */
[----:B------:R-:W-:Y:S01]  /*7b90*/  IADD3 R71, P1, PT, R71, UR76, RZ ;  /* 0x0000004c47477c10 */ /* 0x000fe2000ff3e0ff */
[----:B------:R-:W-:Y:S02]  /*7ba0*/  UIADD3.X UR67, UPT, UPT, UR5, UR67, URZ, UP0, !UPT ;  /* 0x0000004305437290 */ /* 0x000fe400087fe4ff */
[----:B------:R-:W-:Y:S02]  /*7bb0*/  UIADD3.X UR66, UPT, UPT, UR5, UR66, URZ, UP6, !UPT ;  /* 0x0000004205427290 */ /* 0x000fe4000b7fe4ff */
[----:B------:R-:W-:Y:S02]  /*7bc0*/  UIADD3.X UR65, UPT, UPT, UR5, UR65, URZ, UP5, !UPT ;  /* 0x0000004105417290 */ /* 0x000fe4000affe4ff */
[----:B------:R-:W-:Y:S02]  /*7bd0*/  UIADD3.X UR64, UPT, UPT, UR5, UR64, URZ, UP4, !UPT ;  /* 0x0000004005407290 */ /* 0x000fe4000a7fe4ff */
[----:B------:R-:W-:Y:S02]  /*7be0*/  UIADD3.X UR63, UPT, UPT, UR5, UR63, URZ, UP3, !UPT ;  /* 0x0000003f053f7290 */ /* 0x000fe40009ffe4ff */
[----:B------:R-:W-:-:S02]  /*7bf0*/  UIADD3.X UR62, UPT, UPT, UR5, UR62, URZ, UP2, !UPT ;  /* 0x0000003e053e7290 */ /* 0x000fc400097fe4ff */
[----:B------:R-:W-:Y:S02]  /*7c00*/  UIADD3.X UR47, UPT, UPT, UR5, UR47, URZ, UP1, !UPT ;  /* 0x0000002f052f7290 */ /* 0x000fe40008ffe4ff */
        /* <DEDUP_REMOVED lines=13> */
[----:B------:R-:W-:Y:S01]  /*7ce0*/  UISETP.NE.U32.AND UP1, UPT, UR4, URZ, UPT ;  /* 0x000000ff0400728c */ /* 0x000fe2000bf25070 */
[----:B------:R-:W-:-:S02]  /*7cf0*/  IADD3 R73, P0, PT, R73, UR76, RZ ;  /* 0x0000004c49497c10 */ /* 0x000fc4000ff1e0ff */
[----:B------:R-:W-:Y:S02]  /*7d00*/  IADD3 R75, P6, PT, R75, UR76, RZ ;  /* 0x0000004c4b4b7c10 */ /* 0x000fe4000ffde0ff */
[----:B------:R-:W-:Y:S02]  /*7d10*/  IADD3 R77, P5, PT, R77, UR76, RZ ;  /* 0x0000004c4d4d7c10 */ /* 0x000fe4000ffbe0ff */
[----:B------:R-:W-:Y:S02]  /*7d20*/  IADD3 R79, P4, PT, R79, UR76, RZ ;  /* 0x0000004c4f4f7c10 */ /* 0x000fe4000ff9e0ff */
[----:B------:R-:W-:Y:S02]  /*7d30*/  IADD3 R81, P3, PT, R81, UR76, RZ ;  /* 0x0000004c51517c10 */ /* 0x000fe4000ff7e0ff */
[----:B------:R-:W-:Y:S02]  /*7d40*/  IADD3 R83, P2, PT, R83, UR76, RZ ;  /* 0x0000004c53537c10 */ /* 0x000fe4000ff5e0ff */
[----:B------:R-:W-:Y:S01]  /*7d50*/  IADD3 R85, P1, PT, R85, UR76, RZ ;  /* 0x0000004c55557c10 */ /* 0x000fe2000ff3e0ff */
[----:B------:R-:W-:-:S02]  /*7d60*/  UIADD3.X UR60, UPT, UPT, UR5, UR60, URZ, UP0, !UPT ;  /* 0x0000003c053c7290 */ /* 0x000fc400087fe4ff */
[----:B------:R-:W-:Y:S02]  /*7d70*/  UIADD3.X UR59, UPT, UPT, UR5, UR59, URZ, UP6, !UPT ;  /* 0x0000003b053b7290 */ /* 0x000fe4000b7fe4ff */
[----:B------:R-:W-:Y:S02]  /*7d80*/  UIADD3.X UR58, UPT, UPT, UR5, UR58, URZ, UP5, !UPT ;  /* 0x0000003a053a7290 */ /* 0x000fe4000affe4ff */
[----:B------:R-:W-:Y:S02]  /*7d90*/  UIADD3.X UR57, UPT, UPT, UR5, UR57, URZ, UP4, !UPT ;  /* 0x0000003905397290 */ /* 0x000fe4000a7fe4ff */
[----:B------:R-:W-:Y:S02]  /*7da0*/  UIADD3.X UR56, UPT, UPT, UR5, UR56, URZ, UP3, !UPT ;  /* 0x0000003805387290 */ /* 0x000fe40009ffe4ff */
        /* <DEDUP_REMOVED lines=13> */
[----:B------:R-:W-:-:S02]  /*7e80*/  IADD3.X R108, PT, PT, R108, UR5, RZ, P1, !PT ;  /* 0x000000056c6c7c10 */ /* 0x000fc40008ffe4ff */
[----:B------:R-:W-:Y:S02]  /*7e90*/  IADD3 R87, P0, PT, R87, UR76, RZ ;  /* 0x0000004c57577c10 */ /* 0x000fe4000ff1e0ff */
        /* <DEDUP_REMOVED lines=25> */
[----:B------:R-:W-:-:S02]  /*8030*/  UIADD3.X UR46, UPT, UPT, UR5, UR46, URZ, UP0, !UPT ;  /* 0x0000002e052e7290 */ /* 0x000fc400087fe4ff */
[----:B------:R-:W-:Y:S02]  /*8040*/  UIADD3.X UR45, UPT, UPT, UR5, UR45, URZ, UP6, !UPT ;  /* 0x0000002d052d7290 */ /* 0x000fe4000b7fe4ff */
[----:B------:R-:W-:Y:S02]  /*8050*/  UIADD3.X UR44, UPT, UPT, UR5, UR44, URZ, UP5, !UPT ;  /* 0x0000002c052c7290 */ /* 0x000fe4000affe4ff */
[----:B------:R-:W-:Y:S02]  /*8060*/  UIADD3.X UR43, UPT, UPT, UR5, UR43, URZ, UP4, !UPT ;  /* 0x0000002b052b7290 */ /* 0x000fe4000a7fe4ff */
[----:B------:R-:W-:Y:S02]  /*8070*/  UIADD3.X UR11, UPT, UPT, UR5, UR11, URZ, UP3, !UPT ;  /* 0x0000000b050b7290 */ /* 0x000fe40009ffe4ff */
[----:B------:R-:W-:Y:S02]  /*8080*/  UIADD3.X UR10, UPT, UPT, UR5, UR10, URZ, UP2, !UPT ;  /* 0x0000000a050a7290 */ /* 0x000fe400097fe4ff */
[----:B------:R-:W-:Y:S01]  /*8090*/  UIADD3 UR16, UPT, UPT, UR16, -0x40, URZ ;  /* 0xffffffc010107890 */ /* 0x000fe2000fffe0ff */
[----:B------:R-:W-:Y:S11]  /*80a0*/  BRA.U UP1, `(.L_x_2) ;  /* 0xffffffd101347547 */ /* 0x000ff6000b83ffff */
.L_x_1:
[----:B------:R-:W0:Y:S01]  /*80b0*/  S2R R14, SR_TID.X ;  /* 0x00000000000e7919 */ /* 0x000e220000002100 */
[----:B------:R-:W-:Y:S01]  /*80c0*/  F2FP.SATFINITE.E4M3.F32.PACK_AB_MERGE_C R28, R29, R28, RZ ;  /* 0x0000001c1d1c723e */ /* 0x000fe200048070ff */
[----:B------:R-:W1:Y:S01]  /*80d0*/  S2UR UR5, SR_CgaCtaId ;  /* 0x00000000000579c3 */ /* 0x000e620000008800 */
[----:B------:R-:W-:-:S07]  /*80e0*/  F2FP.SATFINITE.E4M3.F32.PACK_AB_MERGE_C R20, R21, R20, RZ ;  /* 0x000000141514723e */ /* 0x000fce00048070ff */
[----:B------:R-:W-:Y:S01]  /*80f0*/  BAR.SYNC.DEFER_BLOCKING 0x0 ;  /* 0x0000000000007b1d */ /* 0x000fe20000010000 */
[----:B------:R-:W-:Y:S02]  /*8100*/  F2FP.SATFINITE.E4M3.F32.PACK_AB_MERGE_C R24, R25, R24, RZ ;  /* 0x000000181918723e */ /* 0x000fe400048070ff */
[----:B------:R-:W-:Y:S02]  /*8110*/  LOP3.LUT R28, R28, 0xffff, RZ, 0xc0, !PT ;  /* 0x0000ffff1c1c7812 */ /* 0x000fe400078ec0ff */
[----:B------:R-:W-:Y:S01]  /*8120*/  LOP3.LUT R13, R20, 0xffff, RZ, 0xc0, !PT ;  /* 0x0000ffff140d7812 */ /* 0x000fe200078ec0ff */
[----:B------:R-:W-:Y:S01]  /*8130*/  UMOV UR4, 0x400 ;  /* 0x0000040000047882 */ /* 0x000fe20000000000 */
[----:B------:R-:W-:Y:S01]  /*8140*/  LOP3.LUT R11, R24, 0xffff, RZ, 0xc0, !PT ;  /* 0x0000ffff180b7812 */ /* 0x000fe200078ec0ff */
[----:B------:R-:W2:Y:S01]  /*8150*/  LDCU.128 UR8, c[0x0][0x390] ;  /* 0x00007200ff0877ac */ /* 0x000ea20008000c00 */
[----:B------:R-:W-:Y:S02]  /*8160*/  F2FP.SATFINITE.E4M3.F32.PACK_AB_MERGE_C R30, R31, R30, RZ ;  /* 0x0000001e1f1e723e */ /* 0x000fe400048070ff */
[----:B------:R-:W-:-:S02]  /*8170*/  F2FP.SATFINITE.E4M3.F32.PACK_AB_MERGE_C R26, R27, R26, RZ ;  /* 0x0000001a1b1a723e */ /* 0x000fc400048070ff */
[----:B------:R-:W-:Y:S02]  /*8180*/  PRMT R5, R13, 0x3340, R0 ;  /* 0x000033400d057816 */ /* 0x000fe40000000000 */
[----:B------:R-:W-:Y:S02]  /*8190*/  PRMT R4, R28, 0x3340, R11 ;  /* 0x000033401c047816 */ /* 0x000fe4000000000b */
[----:B------:R-:W-:Y:S02]  /*81a0*/  F2FP.SATFINITE.E4M3.F32.PACK_AB_MERGE_C R22, R23, R22, RZ ;  /* 0x000000161716723e */ /* 0x000fe400048070ff */
[----:B------:R-:W-:Y:S02]  /*81b0*/  PRMT R9, R4, 0x5410, R5 ;  /* 0x0000541004097816 */ /* 0x000fe40000000005 */
[----:B------:R-:W-:Y:S01]  /*81c0*/  LOP3.LUT R30, R30, 0xffff, RZ, 0xc0, !PT ;  /* 0x0000ffff1e1e7812 */ /* 0x000fe200078ec0ff */
[----:B-1----:R-:W-:Y:S01]  /*81d0*/  ULEA UR4, UR5, UR4, 0x18 ;  /* 0x0000000405047291 */ /* 0x002fe2000f8ec0ff */
[----:B------:R-:W-:Y:S01]  /*81e0*/  LOP3.LUT R15, R26, 0xffff, RZ, 0xc0, !PT ;  /* 0x0000ffff1a0f7812 */ /* 0x000fe200078ec0ff */
[----:B------:R-:W1:Y:S01]  /*81f0*/  LDCU UR5, c[0x0][0x3b4] ;  /* 0x00007680ff0577ac */ /* 0x000e620008000800 */
[----:B------:R-:W-:-:S02]  /*8200*/  LOP3.LUT R17, R22, 0xffff, RZ, 0xc0, !PT ;  /* 0x0000ffff16117812 */ /* 0x000fc400078ec0ff */
[----:B------:R-:W-:Y:S02]  /*8210*/  SHF.R.U32.HI R4, RZ, 0x8, R28 ;  /* 0x00000008ff047819 */ /* 0x000fe4000001161c */
[----:B0-----:R-:W-:Y:S02]  /*8220*/  LOP3.LUT R7, R14, 0x20, RZ, 0xc0, !PT ;  /* 0x000000200e077812 */ /* 0x001fe400078ec0ff */
[----:B------:R-:W-:Y:S02]  /*8230*/  SHF.R.U32.HI R5, RZ, 0x8, R11 ;  /* 0x00000008ff057819 */ /* 0x000fe4000001160b */
[----:B------:R-:W-:Y:S01]  /*8240*/  SHF.R.U32.HI R6, RZ, 0x8, R13 ;  /* 0x00000008ff067819 */ /* 0x000fe2000001160d */
[----:B------:R-:W-:Y:S01]  /*8250*/  IMAD.SHL.U32 R8, R7, 0x4, RZ ;  /* 0x0000000407087824 */ /* 0x000fe200078e00ff */
[----:B------:R-:W-:Y:S01]  /*8260*/  PRMT R12, R17, 0x3340, R0 ;  /* 0x00003340110c7816 */ /* 0x000fe20000000000 */
[----:B------:R-:W-:Y:S01]  /*8270*/  IMAD.SHL.U32 R7, R7, 0x2, RZ ;  /* 0x0000000207077824 */ /* 0x000fe200078e00ff */
[----:B------:R-:W-:-:S02]  /*8280*/  PRMT R11, R30, 0x3340, R15 ;  /* 0x000033401e0b7816 */ /* 0x000fc4000000000f */
[----:B------:R-:W-:Y:S02]  /*8290*/  LOP3.LUT R5, R5, 0xffff, RZ, 0xc0, !PT ;  /* 0x0000ffff05057812 */ /* 0x000fe400078ec0ff */
[----:B------:R-:W-:Y:S02]  /*82a0*/  LOP3.LUT R4, R4, 0xffff, RZ, 0xc0, !PT ;  /* 0x0000ffff04047812 */ /* 0x000fe400078ec0ff */
[----:B------:R-:W-:Y:S02]  /*82b0*/  LOP3.LUT R10, R6, 0xffff, RZ, 0xc0, !PT ;  /* 0x0000ffff060a7812 */ /* 0x000fe400078ec0ff */
[----:B------:R-:W-:Y:S02]  /*82c0*/  LOP3.LUT R8, R43, R8, RZ, 0xfc, !PT ;  /* 0x000000082b087212 */ /* 0x000fe400078efcff */
[----:B------:R-:W-:Y:S02]  /*82d0*/  PRMT R13, R11, 0x5410, R12 ;  /* 0x000054100b0d7816 */ /* 0x000fe4000000000c */
[----:B------:R-:W-:-:S02]  /*82e0*/  PRMT R6, R4, 0x3340, R5 ;  /* 0x0000334004067816 */ /* 0x000fc40000000005 */
[----:B------:R-:W-:Y:S02]  /*82f0*/  PRMT R11, R10, 0x3340, R1 ;  /* 0x000033400a0b7816 */ /* 0x000fe40000000001 */
[----:B------:R-:W-:Y:S02]  /*8300*/  LOP3.LUT R8, R8, 0x3c, R3, 0xf8, !PT ;  /* 0x0000003c08087812 */ /* 0x000fe400078ef803 */
[----:B------:R-:W-:Y:S02]  /*8310*/  SHF.R.S32.HI R10, RZ, 0x3, R14 ;  /* 0x00000003ff0a7819 */ /* 0x000fe4000001140e */
[----:B------:R-:W-:Y:S02]  /*8320*/  SHF.R.U32.HI R4, RZ, 0x8, R15 ;  /* 0x00000008ff047819 */ /* 0x000fe4000001160f */
[----:B------:R-:W-:Y:S02]  /*8330*/  SHF.R.U32.HI R3, RZ, 0x8, R30 ;  /* 0x00000008ff037819 */ /* 0x000fe4000001161e */
[----:B------:R-:W-:-:S02]  /*8340*/  SHF.R.U32.HI R5, RZ, 0x8, R17 ;  /* 0x00000008ff057819 */ /* 0x000fc40000011611 */
[----:B------:R-:W-:Y:S02]  /*8350*/  SGXT R10, R10, 0x1 ;  /* 0x000000010a0a781a */ /* 0x000fe40000000200 */
[----:B------:R-:W-:Y:S02]  /*8360*/  LOP3.LUT R4, R4, 0xffff, RZ, 0xc0, !PT ;  /* 0x0000ffff04047812 */ /* 0x000fe400078ec0ff */
[----:B------:R-:W-:Y:S02]  /*8370*/  LOP3.LUT R3, R3, 0xffff, RZ, 0xc0, !PT ;  /* 0x0000ffff03037812 */ /* 0x000fe400078ec0ff */
[----:B------:R-:W-:Y:S02]  /*8380*/  LOP3.LUT R5, R5, 0xffff, RZ, 0xc0, !PT ;  /* 0x0000ffff05057812 */ /* 0x000fe400078ec0ff */
[----:B------:R-:W-:Y:S02]  /*8390*/  F2FP.SATFINITE.E4M3.F32.PACK_AB_MERGE_C R32, R33, R32, RZ ;  /* 0x000000202120723e */ /* 0x000fe400048070ff */
[----:B------:R-:W-:-:S02]  /*83a0*/  LOP3.LUT R15, R10, 0x140, RZ, 0xc0, !PT ;  /* 0x000001400a0f7812 */ /* 0x000fc400078ec0ff */
[----:B------:R-:W-:Y:S02]  /*83b0*/  PRMT R3, R3, 0x3340, R4 ;  /* 0x0000334003037816 */ /* 0x000fe40000000004 */
[----:B------:R-:W-:Y:S02]  /*83c0*/  F2FP.SATFINITE.E4M3.F32.PACK_AB_MERGE_C R34, R35, R34, RZ ;  /* 0x000000222322723e */ /* 0x000fe400048070ff */
[----:B------:R-:W-:Y:S02]  /*83d0*/  PRMT R4, R5, 0x3340, R0 ;  /* 0x0000334005047816 */ /* 0x000fe40000000000 */
[----:B------:R-:W-:Y:S02]  /*83e0*/  LOP3.LUT R32, R32, 0xffff, RZ, 0xc0, !PT ;  /* 0x0000ffff20207812 */ /* 0x000fe400078ec0ff */
[----:B------:R-:W-:Y:S02]  /*83f0*/  LOP3.LUT R40, R15, 0x38, R40, 0xf8, !PT ;  /* 0x000000380f287812 */ /* 0x000fe400078ef828 */
[----:B------:R-:W-:-:S02]  /*8400*/  PRMT R3, R3, 0x5410, R4 ;  /* 0x0000541003037816 */ /* 0x000fc40000000004 */
[----:B------:R-:W-:Y:S02]  /*8410*/  LOP3.LUT R34, R34, 0xffff, RZ, 0xc0, !PT ;  /* 0x0000ffff22227812 */ /* 0x000fe400078ec0ff */
[----:B------:R-:W-:Y:S02]  /*8420*/  SHF.R.S32.HI R4, RZ, 0x4, R14 ;  /* 0x00000004ff047819 */ /* 0x000fe4000001140e */
[----:B------:R-:W-:Y:S02]  /*8430*/  PRMT R9, R9, 0x4210, R32 ;  /* 0x0000421009097816 */ /* 0x000fe40000000020 */
[----:B------:R-:W-:Y:S02]  /*8440*/  PRMT R11, R6, 0x5410, R11 ;  /* 0x00005410060b7816 */ /* 0x000fe4000000000b */
[----:B------:R-:W-:Y:S01]  /*8450*/  LOP3.LUT R40, R40, R7, RZ, 0x3c, !PT ;  /* 0x0000000728287212 */ /* 0x000fe200078e3cff */
[----:B------:R0:W-:Y:S01]  /*8460*/  STS [R8+UR4], R9 ;  /* 0x0000000908007988 */ /* 0x0001e20008000804 */
[----:B------:R-:W-:-:S02]  /*8470*/  PRMT R7, R3, 0x5210, R34 ;  /* 0x0000521003077816 */ /* 0x000fc40000000022 */
[----:B------:R-:W-:Y:S02]  /*8480*/  SGXT R3, R4, 0x1 ;  /* 0x000000010403781a */ /* 0x000fe40000000200 */
[----:B------:R-:W-:Y:S02]  /*8490*/  PRMT R11, R11, 0x5210, R32 ;  /* 0x000052100b0b7816 */ /* 0x000fe40000000020 */
[C---:B------:R-:W-:Y:S02]  /*84a0*/  LOP3.LUT R4, R8.reuse, 0x4, RZ, 0x3c, !PT ;  /* 0x0000000408047812 */ /* 0x040fe400078e3cff */
[----:B------:R-:W-:Y:S02]  /*84b0*/  PRMT R6, R13, 0x4210, R34 ;  /* 0x000042100d067816 */ /* 0x000fe40000000022 */
[C---:B------:R-:W-:Y:S01]  /*84c0*/  LOP3.LUT R5, R8.reuse, 0x40, RZ, 0x3c, !PT ;  /* 0x0000004008057812 */ /* 0x040fe200078e3cff */
[----:B------:R3:W-:Y:S01]  /*84d0*/  STS [R4+UR4+0x200], R11 ;  /* 0x0002000b04007988 */ /* 0x0007e20008000804 */
[----:B0-----:R-:W-:-:S02]  /*84e0*/  LOP3.LUT R8, R8, 0x44, RZ, 0x3c, !PT ;  /* 0x0000004408087812 */ /* 0x001fc400078e3cff */
[----:B------:R-:W-:Y:S01]  /*84f0*/  LOP3.LUT R40, R40, 0x204, R3, 0xf8, !PT ;  /* 0x0000020428287812 */ /* 0x000fe200078ef803 */
[----:B------:R0:W-:Y:S01]  /*8500*/  STS [R5+UR4+0x100], R6 ;  /* 0x0001000605007988 */ /* 0x0001e20008000804 */
[----:B-1----:R-:W-:Y:S01]  /*8510*/  IMAD R3, R0, UR5, RZ ;  /* 0x0000000500037c24 */ /* 0x002fe2000f8e02ff */
[----:B------:R-:W0:Y:S01]  /*8520*/  LDCU UR5, c[0x0][0x3b8] ;  /* 0x00007700ff0577ac */ /* 0x000e220008000800 */
[----:B------:R-:W-:Y:S01]  /*8530*/  LOP3.LUT R9, R40, 0x4, RZ, 0x3c, !PT ;  /* 0x0000000428097812 */ /* 0x000fe200078e3cff */
[----:B------:R1:W-:Y:S01]  /*8540*/  STS [R8+UR4+0x300], R7 ;  /* 0x0003000708007988 */ /* 0x0003e20008000804 */
[----:B------:R-:W-:Y:S01]  /*8550*/  SHF.R.U32.HI R19, RZ, 0x4, R14 ;  /* 0x00000004ff137819 */ /* 0x000fe2000001160e */
[----:B------:R-:W-:Y:S03]  /*8560*/  BAR.SYNC.DEFER_BLOCKING 0x0 ;  /* 0x0000000000007b1d */ /* 0x000fe60000010000 */
[----:B------:R-:W-:-:S02]  /*8570*/  SGXT.U32 R19, R19, 0x2 ;  /* 0x000000021313781a */ /* 0x000fc40000000000 */
[C---:B--2---:R-:W-:Y:S02]  /*8580*/  IADD3 R22, P1, PT, R3.reuse, UR8, RZ ;  /* 0x0000000803167c10 */ /* 0x044fe4000ff3e0ff */
[C---:B---3--:R-:W-:Y:S02]  /*8590*/  LOP3.LUT R4, R2.reuse, R19, RZ, 0xfc, !PT ;  /* 0x0000001302047212 */ /* 0x048fe400078efcff */
[----:B------:R-:W-:Y:S02]  /*85a0*/  LEA.HI.X.SX32 R24, R3, UR9, 0x1, P1 ;  /* 0x0000000903187c11 */ /* 0x000fe400088f0eff */
[----:B------:R-:W-:Y:S02]  /*85b0*/  LOP3.LUT R3, R2, 0x4, R19, 0xfe, !PT ;  /* 0x0000000402037812 */ /* 0x000fe400078efe13 */
[----:B------:R-:W-:Y:S01]  /*85c0*/  LEA.HI R13, R14, 0x3c, RZ, 0x1c ;  /* 0x0000003c0e0d7811 */ /* 0x000fe200078fe0ff */
[----:B0-----:R-:W-:Y:S01]  /*85d0*/  IMAD R5, R4, UR5, RZ ;  /* 0x0000000504057c24 */ /* 0x001fe2000f8e02ff */
[----:B------:R-:W-:Y:S01]  /*85e0*/  ISETP.GE.AND P0, PT, R0, UR10, PT ;  /* 0x0000000a00007c0c */ /* 0x000fe2000bf06270 */
[----:B-1----:R-:W-:Y:S01]  /*85f0*/  IMAD R7, R3, UR5, RZ ;  /* 0x0000000503077c24 */ /* 0x002fe2000f8e02ff */
[----:B------:R-:W-:-:S02]  /*8600*/  LOP3.LUT R0, R2, R13, RZ, 0xfc, !PT ;  /* 0x0000000d02007212 */ /* 0x000fc400078efcff */
[----:B------:R-:W-:Y:S02]  /*8610*/  ISETP.LT.AND P4, PT, R3, UR11, !P0 ;  /* 0x0000000b03007c0c */ /* 0x000fe4000c781270 */
[C-C-:B------:R-:W-:Y:S02]  /*8620*/  LOP3.LUT R13, R2.reuse, 0x38, R19.reuse, 0xfe, !PT ;  /* 0x00000038020d7812 */ /* 0x140fe400078efe13 */
[C-C-:B------:R-:W-:Y:S02]  /*8630*/  LOP3.LUT R14, R2.reuse, 0x34, R19.reuse, 0xfe, !PT ;  /* 0x00000034020e7812 */ /* 0x140fe400078efe13 */
[C-C-:B------:R-:W-:Y:S01]  /*8640*/  LOP3.LUT R11, R2.reuse, 0x30, R19.reuse, 0xfe, !PT ;  /* 0x00000030020b7812 */ /* 0x140fe200078efe13 */
[----:B------:R-:W0:Y:S01]  /*8650*/  LDS R23, [R40+UR4] ;  /* 0x0000000428177984 */ /* 0x000e220008000800 */
[C-C-:B------:R-:W-:Y:S02]  /*8660*/  LOP3.LUT R10, R2.reuse, 0x2c, R19.reuse, 0xfe, !PT ;  /* 0x0000002c020a7812 */ /* 0x140fe400078efe13 */
[C-C-:B------:R-:W-:Y:S01]  /*8670*/  LOP3.LUT R12, R2.reuse, 0x28, R19.reuse, 0xfe, !PT ;  /* 0x00000028020c7812 */ /* 0x140fe200078efe13 */
[----:B------:R-:W1:Y:S01]  /*8680*/  LDS R25, [R9+UR4] ;  /* 0x0000000409197984 */ /* 0x000e620008000800 */
[----:B------:R-:W-:-:S02]  /*8690*/  LOP3.LUT R15, R2, 0x24, R19, 0xfe, !PT ;  /* 0x00000024020f7812 */ /* 0x000fc400078efe13 */
[C-C-:B------:R-:W-:Y:S01]  /*86a0*/  LOP3.LUT R16, R2.reuse, 0x20, R19.reuse, 0xfe, !PT ;  /* 0x0000002002107812 */ /* 0x140fe200078efe13 */
[----:B------:R-:W2:Y:S01]  /*86b0*/  LDS R40, [R40+UR4+0x80] ;  /* 0x0000800428287984 */ /* 0x000ea20008000800 */
[C-C-:B------:R-:W-:Y:S02]  /*86c0*/  LOP3.LUT R17, R2.reuse, 0x1c, R19.reuse, 0xfe, !PT ;  /* 0x0000001c02117812 */ /* 0x140fe400078efe13 */
[C-C-:B------:R-:W-:Y:S01]  /*86d0*/  LOP3.LUT R18, R2.reuse, 0x18, R19.reuse, 0xfe, !PT ;  /* 0x0000001802127812 */ /* 0x140fe200078efe13 */
[----:B------:R3:W4:Y:S01]  /*86e0*/  LDS R26, [R9+UR4+0x80] ;  /* 0x00008004091a7984 */ /* 0x0007220008000800 */
[C-C-:B------:R-:W-:Y:S02]  /*86f0*/  LOP3.LUT R3, R2.reuse, 0x10, R19.reuse, 0xfe, !PT ;  /* 0x0000001002037812 */ /* 0x140fe400078efe13 */
[--C-:B------:R-:W-:Y:S02]  /*8700*/  LOP3.LUT R8, R2, 0xc, R19.reuse, 0xfe, !PT ;  /* 0x0000000c02087812 */ /* 0x100fe400078efe13 */
[----:B------:R-:W-:Y:S01]  /*8710*/  ISETP.LT.AND P1, PT, R4, UR11, !P0 ;  /* 0x0000000b04007c0c */ /* 0x000fe2000c721270 */
[----:B------:R-:W-:Y:S01]  /*8720*/  IMAD R21, R3, UR5, RZ ;  /* 0x0000000503157c24 */ /* 0x000fe2000f8e02ff */
[----:B------:R-:W-:Y:S01]  /*8730*/  IADD3 R4, P2, PT, R5, R22, RZ ;  /* 0x0000001605047210 */ /* 0x000fe20007f5e0ff */
[----:B------:R-:W-:Y:S01]  /*8740*/  IMAD R20, R8, UR5, RZ ;  /* 0x0000000508147c24 */ /* 0x000fe2000f8e02ff */
[----:B---3--:R-:W-:-:S02]  /*8750*/  LOP3.LUT R9, R2, 0x14, R19, 0xfe, !PT ;  /* 0x0000001402097812 */ /* 0x008fc400078efe13 */
[----:B------:R-:W-:Y:S02]  /*8760*/  LOP3.LUT R2, R2, 0x8, R19, 0xfe, !PT ;  /* 0x0000000802027812 */ /* 0x000fe400078efe13 */
[----:B------:R-:W-:Y:S02]  /*8770*/  LEA.HI.X.SX32 R5, R5, R24, 0x1, P2 ;  /* 0x0000001805057211 */ /* 0x000fe400010f0eff */
[C---:B------:R-:W-:Y:S01]  /*8780*/  ISETP.LT.AND P2, PT, R2.reuse, UR11, !P0 ;  /* 0x0000000b02007c0c */ /* 0x040fe2000c741270 */
[----:B------:R-:W-:Y:S01]  /*8790*/  IMAD R19, R2, UR5, RZ ;  /* 0x0000000502137c24 */ /* 0x000fe2000f8e02ff */
[----:B------:R-:W-:-:S04]  /*87a0*/  IADD3 R6, P3, PT, R7, R22, RZ ;  /* 0x0000001607067210 */ /* 0x000fc80007f7e0ff */
[----:B------:R-:W-:Y:S02]  /*87b0*/  IADD3 R2, P6, PT, R19, R22, RZ ;  /* 0x0000001613027210 */ /* 0x000fe40007fde0ff */
[-C--:B------:R-:W-:Y:S02]  /*87c0*/  LEA.HI.X.SX32 R7, R7, R24.reuse, 0x1, P3 ;  /* 0x0000001807077211 */ /* 0x080fe400018f0eff */
[----:B------:R-:W-:Y:S02]  /*87d0*/  ISETP.LT.AND P3, PT, R3, UR11, !P0 ;  /* 0x0000000b03007c0c */ /* 0x000fe4000c761270 */
[----:B------:R-:W-:Y:S01]  /*87e0*/  LEA.HI.X.SX32 R3, R19, R24, 0x1, P6 ;  /* 0x0000001813037211 */ /* 0x000fe200030f0eff */
[----:B------:R-:W-:Y:S01]  /*87f0*/  IMAD R19, R9, UR5, RZ ;  /* 0x0000000509137c24 */ /* 0x000fe2000f8e02ff */
[----:B0-----:R-:W-:Y:S02]  /*8800*/  PRMT R27, R23, 0x7770, RZ ;  /* 0x00007770171b7816 */ /* 0x001fe400000000ff */
[----:B-1----:R-:W-:-:S03]  /*8810*/  PRMT R29, R25, 0x7770, RZ ;  /* 0x00007770191d7816 */ /* 0x002fc600000000ff */
[----:B------:R2:W-:Y:S01]  /*8820*/  @P1 STG.E.U8 desc[UR6][R4.64], R27 ;  /* 0x0000001b04001986 */ /* 0x0005e2000c101106 */
[----:B------:R-:W-:-:S03]  /*8830*/  ISETP.LT.AND P1, PT, R9, UR11, !P0 ;  /* 0x0000000b09007c0c */ /* 0x000fc6000c721270 */
[----:B------:R4:W-:Y:S01]  /*8840*/  @P4 STG.E.U8 desc[UR6][R6.64], R29 ;  /* 0x0000001d06004986 */ /* 0x0009e2000c101106 */
[----:B------:R-:W-:Y:S02]  /*8850*/  ISETP.LT.AND P4, PT, R8, UR11, !P0 ;  /* 0x0000000b08007c0c */ /* 0x000fe4000c781270 */
[----:B------:R-:W-:-:S04]  /*8860*/  IADD3 R8, P5, PT, R20, R22, RZ ;  /* 0x0000001614087210 */ /* 0x000fc80007fbe0ff */
[----:B------:R-:W-:Y:S02]  /*8870*/  LEA.HI.X.SX32 R9, R20, R24, 0x1, P5 ;  /* 0x0000001814097211 */ /* 0x000fe400028f0eff */
[----:B--2---:R-:W-:Y:S02]  /*8880*/  PRMT R27, R40, 0x7770, RZ ;  /* 0x00007770281b7816 */ /* 0x004fe400000000ff */
[-C--:B------:R-:W-:Y:S02]  /*8890*/  IADD3 R4, P6, PT, R21, R22.reuse, RZ ;  /* 0x0000001615047210 */ /* 0x080fe40007fde0ff */
[----:B----4-:R-:W-:Y:S01]  /*88a0*/  PRMT R29, R26, 0x7770, RZ ;  /* 0x000077701a1d7816 */ /* 0x010fe200000000ff */
[----:B------:R0:W-:Y:S01]  /*88b0*/  @P2 STG.E.U8 desc[UR6][R2.64], R27 ;  /* 0x0000001b02002986 */ /* 0x0001e2000c101106 */
[----:B------:R-:W-:Y:S02]  /*88c0*/  IADD3 R6, P2, PT, R19, R22, RZ ;  /* 0x0000001613067210 */ /* 0x000fe40007f5e0ff */
[-C--:B------:R-:W-:Y:S01]  /*88d0*/  LEA.HI.X.SX32 R5, R21, R24.reuse, 0x1, P6 ;  /* 0x0000001815057211 */ /* 0x080fe200030f0eff */
[----:B------:R1:W-:Y:S01]  /*88e0*/  @P4 STG.E.U8 desc[UR6][R8.64], R29 ;  /* 0x0000001d08004986 */ /* 0x0003e2000c101106 */
[----:B------:R-:W-:-:S02]  /*88f0*/  LEA.HI.X.SX32 R7, R19, R24, 0x1, P2 ;  /* 0x0000001813077211 */ /* 0x000fc400010f0eff */
[C---:B------:R-:W-:Y:S01]  /*8900*/  ISETP.LT.AND P2, PT, R18.reuse, UR11, !P0 ;  /* 0x0000000b12007c0c */ /* 0x040fe2000c741270 */
[----:B------:R-:W-:Y:S01]  /*8910*/  IMAD R18, R18, UR5, RZ ;  /* 0x0000000512127c24 */ /* 0x000fe2000f8e02ff */
[----:B------:R-:W-:Y:S02]  /*8920*/  PRMT R21, R23, 0x7771, RZ ;  /* 0x0000777117157816 */ /* 0x000fe400000000ff */
[----:B------:R-:W-:Y:S02]  /*8930*/  PRMT R19, R25, 0x7771, RZ ;  /* 0x0000777119137816 */ /* 0x000fe400000000ff */
[----:B0-----:R-:W-:Y:S01]  /*8940*/  IADD3 R2, P5, PT, R18, R22, RZ ;  /* 0x0000001612027210 */ /* 0x001fe20007fbe0ff */
[----:B------:R0:W-:Y:S01]  /*8950*/  @P3 STG.E.U8 desc[UR6][R4.64], R21 ;  /* 0x0000001504003986 */ /* 0x0001e2000c101106 */
[C---:B------:R-:W-:Y:S01]  /*8960*/  ISETP.LT.AND P3, PT, R16.reuse, UR11, !P0 ;  /* 0x0000000b10007c0c */ /* 0x040fe2000c761270 */
[----:B------:R-:W-:Y:S01]  /*8970*/  IMAD R16, R16, UR5, RZ ;  /* 0x0000000510107c24 */ /* 0x000fe2000f8e02ff */
[----:B------:R-:W-:Y:S01]  /*8980*/  ISETP.LT.AND P4, PT, R15, UR11, !P0 ;  /* 0x0000000b0f007c0c */ /* 0x000fe2000c781270 */
[----:B------:R2:W-:Y:S01]  /*8990*/  @P1 STG.E.U8 desc[UR6][R6.64], R19 ;  /* 0x0000001306001986 */ /* 0x0005e2000c101106 */
[C---:B------:R-:W-:Y:S01]  /*89a0*/  ISETP.LT.AND P1, PT, R17.reuse, UR11, !P0 ;  /* 0x0000000b11007c0c */ /* 0x040fe2000c721270 */
[----:B------:R-:W-:Y:S01]  /*89b0*/  IMAD R17, R17, UR5, RZ ;  /* 0x0000000511117c24 */ /* 0x000fe2000f8e02ff */
[----:B------:R-:W-:Y:S01]  /*89c0*/  LEA.HI.X.SX32 R3, R18, R24, 0x1, P5 ;  /* 0x0000001812037211 */ /* 0x000fe200028f0eff */
[----:B------:R-:W-:Y:S01]  /*89d0*/  IMAD R15, R15, UR5, RZ ;  /* 0x000000050f0f7c24 */ /* 0x000fe2000f8e02ff */
[----:B------:R-:W-:-:S02]  /*89e0*/  PRMT R27, R23, 0x7772, RZ ;  /* 0x00007772171b7816 */ /* 0x000fc400000000ff */
[----:B-1----:R-:W-:Y:S02]  /*89f0*/  PRMT R29, R25, 0x7772, RZ ;  /* 0x00007772191d7816 */ /* 0x002fe400000000ff */
[----:B0-----:R-:W-:Y:S02]  /*8a00*/  PRMT R21, R40, 0x7771, RZ ;  /* 0x0000777128157816 */ /* 0x001fe400000000ff */
[-C--:B------:R-:W-:Y:S02]  /*8a10*/  IADD3 R4, P6, PT, R17, R22.reuse, RZ ;  /* 0x0000001611047210 */ /* 0x080fe40007fde0ff */
[-C--:B--2---:R-:W-:Y:S01]  /*8a20*/  IADD3 R6, P5, PT, R16, R22.reuse, RZ ;  /* 0x0000001610067210 */ /* 0x084fe20007fbe0ff */
[----:B------:R0:W-:Y:S01]  /*8a30*/  @P2 STG.E.U8 desc[UR6][R2.64], R21 ;  /* 0x0000001502002986 */ /* 0x0001e2000c101106 */
[----:B------:R-:W-:Y:S02]  /*8a40*/  IADD3 R8, P2, PT, R15, R22, RZ ;  /* 0x000000160f087210 */ /* 0x000fe40007f5e0ff */
[----:B------:R-:W-:Y:S01]  /*8a50*/  LEA.HI.X.SX32 R5, R17, R24, 0x1, P6 ;  /* 0x0000001811057211 */ /* 0x000fe200030f0eff */
[----:B------:R-:W-:Y:S01]  /*8a60*/  IMAD R17, R0, UR5, RZ ;  /* 0x0000000500117c24 */ /* 0x000fe2000f8e02ff */
[----:B------:R-:W-:-:S02]  /*8a70*/  PRMT R19, R26, 0x7771, RZ ;  /* 0x000077711a137816 */ /* 0x000fc400000000ff */
[-C--:B------:R-:W-:Y:S01]  /*8a80*/  LEA.HI.X.SX32 R7, R16, R24.reuse, 0x1, P5 ;  /* 0x0000001810077211 */ /* 0x080fe200028f0eff */
[----:B------:R-:W-:Y:S01]  /*8a90*/  IMAD R16, R13, UR5, RZ ;  /* 0x000000050d107c24 */ /* 0x000fe2000f8e02ff */
[----:B------:R-:W-:Y:S01]  /*8aa0*/  LEA.HI.X.SX32 R9, R15, R24, 0x1, P2 ;  /* 0x000000180f097211 */ /* 0x000fe200010f0eff */
[----:B------:R1:W-:Y:S01]  /*8ab0*/  @P1 STG.E.U8 desc[UR6][R4.64], R19 ;  /* 0x0000001304001986 */ /* 0x0003e2000c101106 */
[C---:B------:R-:W-:Y:S01]  /*8ac0*/  ISETP.LT.AND P5, PT, R12.reuse, UR11, !P0 ;  /* 0x0000000b0c007c0c */ /* 0x040fe2000c7a1270 */
[----:B------:R-:W-:Y:S01]  /*8ad0*/  IMAD R12, R12, UR5, RZ ;  /* 0x000000050c0c7c24 */ /* 0x000fe2000f8e02ff */
[----:B------:R-:W-:Y:S01]  /*8ae0*/  ISETP.LT.AND P1, PT, R0, UR11, !P0 ;  /* 0x0000000b00007c0c */ /* 0x000fe2000c721270 */
[----:B------:R2:W-:Y:S01]  /*8af0*/  @P3 STG.E.U8 desc[UR6][R6.64], R27 ;  /* 0x0000001b06003986 */ /* 0x0005e2000c101106 */
[----:B------:R-:W-:Y:S01]  /*8b00*/  IMAD R0, R11, UR5, RZ ;  /* 0x000000050b007c24 */ /* 0x000fe2000f8e02ff */
[----:B------:R-:W-:Y:S01]  /*8b10*/  PRMT R23, R23, 0x7773, RZ ;  /* 0x0000777317177816 */ /* 0x000fe200000000ff */
[----:B------:R-:W-:Y:S01]  /*8b20*/  IMAD R15, R14, UR5, RZ ;  /* 0x000000050e0f7c24 */ /* 0x000fe2000f8e02ff */
[----:B------:R3:W-:Y:S01]  /*8b30*/  @P4 STG.E.U8 desc[UR6][R8.64], R29 ;  /* 0x0000001d08004986 */ /* 0x0007e2000c101106 */
[C---:B------:R-:W-:Y:S01]  /*8b40*/  ISETP.LT.AND P4, PT, R10.reuse, UR11, !P0 ;  /* 0x0000000b0a007c0c */ /* 0x040fe2000c781270 */
[----:B------:R-:W-:Y:S01]  /*8b50*/  IMAD R10, R10, UR5, RZ ;  /* 0x000000050a0a7c24 */ /* 0x000fe2000f8e02ff */
[----:B0-----:R-:W-:-:S02]  /*8b60*/  IADD3 R2, P6, PT, R12, R22, RZ ;  /* 0x000000160c027210 */ /* 0x001fc40007fde0ff */
[----:B------:R-:W-:Y:S02]  /*8b70*/  PRMT R25, R25, 0x7773, RZ ;  /* 0x0000777319197816 */ /* 0x000fe400000000ff */
[-C--:B-1----:R-:W-:Y:S02]  /*8b80*/  IADD3 R4, P2, PT, R10, R22.reuse, RZ ;  /* 0x000000160a047210 */ /* 0x082fe40007f5e0ff */
[----:B--2---:R-:W-:Y:S02]  /*8b90*/  IADD3 R6, P3, PT, R0, R22, RZ ;  /* 0x0000001600067210 */ /* 0x004fe40007f7e0ff */
[-C--:B------:R-:W-:Y:S02]  /*8ba0*/  LEA.HI.X.SX32 R5, R10, R24.reuse, 0x1, P2 ;  /* 0x000000180a057211 */ /* 0x080fe400010f0eff */
[----:B------:R-:W-:Y:S02]  /*8bb0*/  LEA.HI.X.SX32 R3, R12, R24, 0x1, P6 ;  /* 0x000000180c037211 */ /* 0x000fe400030f0eff */
[----:B------:R-:W-:-:S02]  /*8bc0*/  IADD3 R10, P2, PT, R16, R22, RZ ;  /* 0x00000016100a7210 */ /* 0x000fc40007f5e0ff */
[----:B---3--:R-:W-:Y:S02]  /*8bd0*/  IADD3 R8, P6, PT, R15, R22, RZ ;  /* 0x000000160f087210 */ /* 0x008fe40007fde0ff */
[-C--:B------:R-:W-:Y:S02]  /*8be0*/  LEA.HI.X.SX32 R7, R0, R24.reuse, 0x1, P3 ;  /* 0x0000001800077211 */ /* 0x080fe400018f0eff */
[----:B------:R-:W-:Y:S02]  /*8bf0*/  ISETP.LT.AND P3, PT, R11, UR11, !P0 ;  /* 0x0000000b0b007c0c */ /* 0x000fe4000c761270 */
[-C--:B------:R-:W-:Y:S02]  /*8c00*/  LEA.HI.X.SX32 R11, R16, R24.reuse, 0x1, P2 ;  /* 0x00000018100b7211 */ /* 0x080fe400010f0eff */
[----:B------:R-:W-:Y:S02]  /*8c10*/  LEA.HI.X.SX32 R9, R15, R24, 0x1, P6 ;  /* 0x000000180f097211 */ /* 0x000fe400030f0eff */
[----:B------:R-:W-:-:S02]  /*8c20*/  ISETP.LT.AND P2, PT, R14, UR11, !P0 ;  /* 0x0000000b0e007c0c */ /* 0x000fc4000c741270 */
[----:B------:R-:W-:Y:S02]  /*8c30*/  IADD3 R12, P6, PT, R17, R22, RZ ;  /* 0x00000016110c7210 */ /* 0x000fe40007fde0ff */
[----:B------:R-:W-:Y:S02]  /*8c40*/  ISETP.LT.AND P0, PT, R13, UR11, !P0 ;  /* 0x0000000b0d007c0c */ /* 0x000fe4000c701270 */
[----:B------:R-:W-:Y:S02]  /*8c50*/  PRMT R15, R40, 0x7772, RZ ;  /* 0x00007772280f7816 */ /* 0x000fe400000000ff */
[----:B------:R-:W-:Y:S02]  /*8c60*/  LEA.HI.X.SX32 R13, R17, R24, 0x1, P6 ;  /* 0x00000018110d7211 */ /* 0x000fe400030f0eff */
[----:B------:R-:W-:Y:S01]  /*8c70*/  PRMT R17, R26, 0x7772, RZ ;  /* 0x000077721a117816 */ /* 0x000fe200000000ff */
[----:B------:R0:W-:Y:S01]  /*8c80*/  @P5 STG.E.U8 desc[UR6][R2.64], R15 ;  /* 0x0000000f02005986 */ /* 0x0001e2000c101106 */
[----:B------:R-:W-:-:S02]  /*8c90*/  PRMT R19, R40, 0x7773, RZ ;  /* 0x0000777328137816 */ /* 0x000fc400000000ff */
[----:B------:R-:W-:Y:S01]  /*8ca0*/  PRMT R21, R26, 0x7773, RZ ;  /* 0x000077731a157816 */ /* 0x000fe200000000ff */
[----:B------:R0:W-:Y:S04]  /*8cb0*/  @P4 STG.E.U8 desc[UR6][R4.64], R17 ;  /* 0x0000001104004986 */ /* 0x0001e8000c101106 */
[----:B------:R0:W-:Y:S04]  /*8cc0*/  @P3 STG.E.U8 desc[UR6][R6.64], R23 ;  /* 0x0000001706003986 */ /* 0x0001e8000c101106 */
[----:B------:R0:W-:Y:S04]  /*8cd0*/  @P2 STG.E.U8 desc[UR6][R8.64], R25 ;  /* 0x0000001908002986 */ /* 0x0001e8000c101106 */
[----:B------:R0:W-:Y:S01]  /*8ce0*/  @P0 STG.E.U8 desc[UR6][R10.64], R19 ;  /* 0x000000130a000986 */ /* 0x0001e2000c101106 */
[----:B------:R-:W-:Y:S05]  /*8cf0*/  @!P1 EXIT ;  /* 0x000000000000994d */ /* 0x000fea0003800000 */
[----:B------:R-:W-:Y:S01]  /*8d00*/  STG.E.U8 desc[UR6][R12.64], R21 ;  /* 0x000000150c007986 */ /* 0x000fe2000c101106 */
[----:B------:R-:W-:Y:S05]  /*8d10*/  EXIT ;  /* 0x000000000000794d */ /* 0x000fea0003800000 */
.L_x_3:
[----:B------:R-:W-:-:S00]  /*8d20*/  BRA `(.L_x_3) ;  /* 0xfffffffc00fc7947 */ /* 0x000fc0000383ffff */
[----:B------:R-:W-:-:S00]  /*8d30*/  NOP ;  /* 0x0000000000007918 */ /* 0x000fc00000000000 */
        /* <DEDUP_REMOVED lines=12> */
.L_x_4:


//--------------------- .nv.shared.matmul_kernel  --------------------------
	.section	.nv.shared.matmul_kernel,"aw",@nobits
	.sectionflags	@""
	.align	16
	.zero		1024


//--------------------- .nv.shared.reserved.0     --------------------------
	.section	.nv.shared.reserved.0,"aw",@nobits
	.weak		__nv_reservedSMEM_offset_0_alias
	.size		__nv_reservedSMEM_offset_0_alias, 0, 64
	.other		__nv_reservedSMEM_offset_0_alias,@"STO_CUDA_RESERVED_SHARED STV_DEFAULT"
__nv_reservedSMEM_offset_0_alias:
	.zero		0
	.zero		64


//--------------------- .nv.constant0.matmul_kernel --------------------------
	.section	.nv.constant0.matmul_kernel,"a",@progbits
	.sectionflags	@""
	.align	4
.nv.constant0.matmul_kernel:
	.zero		976


//--------------------- SYMBOLS --------------------------

	.type		.nv.reservedSmem.offset0,@object
	.size		.nv.reservedSmem.offset0,0x4
	.type		.nv.reservedSmem.cap,@object
	.size		.nv.reservedSmem.cap,0x4
